//
// Generated by NVIDIA NVVM Compiler
//
// Compiler Build ID: CL-36424714
// Cuda compilation tools, release 13.0, V13.0.88
// Based on NVVM 20.0.0
//

.version 9.0
.target sm_100
.address_size 64

	// .globl	_Z6kernelPfS_S_i
// _ZZ6kernelPfS_S_iE1a has been demoted
// _ZZ6kernelPfS_S_iE1b has been demoted

.visible .entry _Z6kernelPfS_S_i(
	.param .u64 .ptr .align 1 _Z6kernelPfS_S_i_param_0,
	.param .u64 .ptr .align 1 _Z6kernelPfS_S_i_param_1,
	.param .u64 .ptr .align 1 _Z6kernelPfS_S_i_param_2,
	.param .u32 _Z6kernelPfS_S_i_param_3
)
{
	.reg .pred 	%p<16>;
	.reg .b16 	%rs<9>;
	.reg .b32 	%r<300>;
	.reg .b32 	%f<991>;
	.reg .b64 	%rd<84>;
	// demoted variable
	.shared .align 4 .b8 _ZZ6kernelPfS_S_iE1a[8192];
	// demoted variable
	.shared .align 4 .b8 _ZZ6kernelPfS_S_iE1b[16384];
	ld.param.u32 	%r47, [_Z6kernelPfS_S_i_param_3];
	mov.u32 	%r1, %ntid.x;
	shr.u32 	%r2, %r1, 2;
	shr.u32 	%r3, %r1, 6;
	setp.lt.s32 	%p1, %r47, 1;
	mov.f32 	%f863, 0f00000000;
	mov.f32 	%f864, %f863;
	mov.f32 	%f865, %f863;
	mov.f32 	%f866, %f863;
	mov.f32 	%f867, %f863;
	mov.f32 	%f868, %f863;
	mov.f32 	%f869, %f863;
	mov.f32 	%f870, %f863;
	mov.f32 	%f871, %f863;
	mov.f32 	%f872, %f863;
	mov.f32 	%f873, %f863;
	mov.f32 	%f874, %f863;
	mov.f32 	%f875, %f863;
	mov.f32 	%f876, %f863;
	mov.f32 	%f877, %f863;
	mov.f32 	%f878, %f863;
	mov.f32 	%f879, %f863;
	mov.f32 	%f880, %f863;
	mov.f32 	%f881, %f863;
	mov.f32 	%f882, %f863;
	mov.f32 	%f883, %f863;
	mov.f32 	%f884, %f863;
	mov.f32 	%f885, %f863;
	mov.f32 	%f886, %f863;
	mov.f32 	%f887, %f863;
	mov.f32 	%f888, %f863;
	mov.f32 	%f889, %f863;
	mov.f32 	%f890, %f863;
	mov.f32 	%f891, %f863;
	mov.f32 	%f892, %f863;
	mov.f32 	%f893, %f863;
	mov.f32 	%f894, %f863;
	mov.f32 	%f895, %f863;
	mov.f32 	%f896, %f863;
	mov.f32 	%f897, %f863;
	mov.f32 	%f898, %f863;
	mov.f32 	%f899, %f863;
	mov.f32 	%f900, %f863;
	mov.f32 	%f901, %f863;
	mov.f32 	%f902, %f863;
	mov.f32 	%f903, %f863;
	mov.f32 	%f904, %f863;
	mov.f32 	%f905, %f863;
	mov.f32 	%f906, %f863;
	mov.f32 	%f907, %f863;
	mov.f32 	%f908, %f863;
	mov.f32 	%f909, %f863;
	mov.f32 	%f910, %f863;
	mov.f32 	%f911, %f863;
	mov.f32 	%f912, %f863;
	mov.f32 	%f913, %f863;
	mov.f32 	%f914, %f863;
	mov.f32 	%f915, %f863;
	mov.f32 	%f916, %f863;
	mov.f32 	%f917, %f863;
	mov.f32 	%f918, %f863;
	mov.f32 	%f919, %f863;
	mov.f32 	%f920, %f863;
	mov.f32 	%f921, %f863;
	mov.f32 	%f922, %f863;
	mov.f32 	%f923, %f863;
	mov.f32 	%f924, %f863;
	mov.f32 	%f925, %f863;
	mov.f32 	%f926, %f863;
	mov.f32 	%f927, %f863;
	mov.f32 	%f928, %f863;
	mov.f32 	%f929, %f863;
	mov.f32 	%f930, %f863;
	mov.f32 	%f931, %f863;
	mov.f32 	%f932, %f863;
	mov.f32 	%f933, %f863;
	mov.f32 	%f934, %f863;
	mov.f32 	%f935, %f863;
	mov.f32 	%f936, %f863;
	mov.f32 	%f937, %f863;
	mov.f32 	%f938, %f863;
	mov.f32 	%f939, %f863;
	mov.f32 	%f940, %f863;
	mov.f32 	%f941, %f863;
	mov.f32 	%f942, %f863;
	mov.f32 	%f943, %f863;
	mov.f32 	%f944, %f863;
	mov.f32 	%f945, %f863;
	mov.f32 	%f946, %f863;
	mov.f32 	%f947, %f863;
	mov.f32 	%f948, %f863;
	mov.f32 	%f949, %f863;
	mov.f32 	%f950, %f863;
	mov.f32 	%f951, %f863;
	mov.f32 	%f952, %f863;
	mov.f32 	%f953, %f863;
	mov.f32 	%f954, %f863;
	mov.f32 	%f955, %f863;
	mov.f32 	%f956, %f863;
	mov.f32 	%f957, %f863;
	mov.f32 	%f958, %f863;
	mov.f32 	%f959, %f863;
	mov.f32 	%f960, %f863;
	mov.f32 	%f961, %f863;
	mov.f32 	%f962, %f863;
	mov.f32 	%f963, %f863;
	mov.f32 	%f964, %f863;
	mov.f32 	%f965, %f863;
	mov.f32 	%f966, %f863;
	mov.f32 	%f967, %f863;
	mov.f32 	%f968, %f863;
	mov.f32 	%f969, %f863;
	mov.f32 	%f970, %f863;
	mov.f32 	%f971, %f863;
	mov.f32 	%f972, %f863;
	mov.f32 	%f973, %f863;
	mov.f32 	%f974, %f863;
	mov.f32 	%f975, %f863;
	mov.f32 	%f976, %f863;
	mov.f32 	%f977, %f863;
	mov.f32 	%f978, %f863;
	mov.f32 	%f979, %f863;
	mov.f32 	%f980, %f863;
	mov.f32 	%f981, %f863;
	mov.f32 	%f982, %f863;
	mov.f32 	%f983, %f863;
	mov.f32 	%f984, %f863;
	mov.f32 	%f985, %f863;
	mov.f32 	%f986, %f863;
	mov.f32 	%f987, %f863;
	mov.f32 	%f988, %f863;
	mov.f32 	%f989, %f863;
	mov.f32 	%f990, %f863;
	@%p1 bra 	$L__BB0_20;
	shl.b32 	%r49, %r2, 1;
	max.u32 	%r50, %r49, 129;
	setp.lt.u32 	%p2, %r1, 260;
	selp.u32 	%r51, 1, 0, %p2;
	or.b32  	%r52, %r49, %r51;
	sub.s32 	%r53, %r50, %r52;
	max.u32 	%r54, %r2, 1;
	div.u32 	%r55, %r53, %r54;
	add.s32 	%r4, %r55, %r51;
	cvt.u16.u32 	%rs1, %r3;
	and.b16  	%rs2, %rs1, 255;
	div.u16 	%rs3, 15, %rs2;
	add.s16 	%rs4, %rs3, 1;
	cvt.u32.u16 	%r56, %rs4;
	and.b32  	%r5, %r56, 3;
	and.b32  	%r6, %r56, 28;
	mov.b32 	%r285, 0;
	mov.f32 	%f863, 0f00000000;
$L__BB0_2:
	mov.u32 	%r57, %ntid.x;
	setp.gt.u32 	%p3, %r57, 515;
	@%p3 bra 	$L__BB0_10;
	mov.u32 	%r59, %ntid.x;
	shr.u32 	%r295, %r59, 2;
	setp.lt.u32 	%p4, %r4, 3;
	mov.b32 	%r294, 0;
	@%p4 bra 	$L__BB0_6;
	ld.param.u32 	%r274, [_Z6kernelPfS_S_i_param_3];
	mov.u32 	%r61, %tid.x;
	cvt.u16.u32 	%rs5, %r61;
	and.b16  	%rs6, %rs5, 3;
	mul.wide.u16 	%r62, %rs6, 2048;
	shr.u32 	%r63, %r61, 2;
	and.b32  	%r64, %r61, 1020;
	or.b32  	%r65, %r62, %r64;
	mov.u32 	%r66, _ZZ6kernelPfS_S_iE1a;
	add.s32 	%r288, %r66, %r65;
	add.s32 	%r67, %r4, 1;
	and.b32  	%r68, %r67, -4;
	neg.s32 	%r289, %r68;
	mov.u32 	%r69, %ntid.x;
	shr.u32 	%r295, %r69, 2;
	add.s32 	%r70, %r63, %r295;
	mov.u32 	%r71, %ctaid.y;
	shl.b32 	%r72, %r71, 7;
	add.s32 	%r73, %r70, %r72;
	shl.b32 	%r74, %r61, 2;
	and.b32  	%r75, %r74, 12;
	mad.lo.s32 	%r76, %r274, %r73, %r75;
	add.s32 	%r293, %r76, %r285;
	add.s32 	%r77, %r72, %r63;
	shl.b32 	%r78, %r295, 1;
	add.s32 	%r79, %r77, %r78;
	mad.lo.s32 	%r80, %r274, %r79, %r75;
	add.s32 	%r292, %r80, %r285;
	mad.lo.s32 	%r81, %r295, 3, %r77;
	mad.lo.s32 	%r82, %r274, %r81, %r75;
	add.s32 	%r291, %r82, %r285;
	mad.lo.s32 	%r83, %r274, %r77, %r75;
	add.s32 	%r290, %r83, %r285;
	mov.b32 	%r294, 0;
$L__BB0_5:
	ld.param.u32 	%r275, [_Z6kernelPfS_S_i_param_3];
	ld.param.u64 	%rd75, [_Z6kernelPfS_S_i_param_0];
	cvta.to.global.u64 	%rd4, %rd75;
	mul.wide.s32 	%rd5, %r290, 4;
	add.s64 	%rd6, %rd4, %rd5;
	ld.global.v4.f32 	{%f515, %f516, %f517, %f518}, [%rd6];
	st.shared.f32 	[%r288], %f515;
	st.shared.f32 	[%r288+512], %f516;
	add.s32 	%r84, %r288, 1024;
	st.shared.f32 	[%r288+1024], %f517;
	add.s32 	%r85, %r288, 1536;
	st.shared.f32 	[%r288+1536], %f518;
	mul.wide.s32 	%rd7, %r293, 4;
	add.s64 	%rd8, %rd4, %rd7;
	ld.global.v4.f32 	{%f519, %f520, %f521, %f522}, [%rd8];
	mov.u32 	%r86, %ntid.x;
	shr.u32 	%r87, %r86, 2;
	cvt.u16.u32 	%rs7, %r87;
	and.b16  	%rs8, %rs7, 255;
	mul.wide.u16 	%r88, %rs8, 4;
	add.s32 	%r89, %r84, %r88;
	st.shared.f32 	[%r89+-1024], %f519;
	st.shared.f32 	[%r89+-512], %f520;
	st.shared.f32 	[%r89], %f521;
	st.shared.f32 	[%r89+512], %f522;
	shl.b32 	%r90, %r87, 1;
	add.s32 	%r91, %r295, %r90;
	mul.wide.s32 	%rd9, %r292, 4;
	add.s64 	%rd10, %rd4, %rd9;
	ld.global.v4.f32 	{%f523, %f524, %f525, %f526}, [%rd10];
	mul.wide.u16 	%r92, %rs8, 8;
	add.s32 	%r93, %r85, %r92;
	st.shared.f32 	[%r93+-1536], %f523;
	st.shared.f32 	[%r93+-1024], %f524;
	st.shared.f32 	[%r93+-512], %f525;
	st.shared.f32 	[%r93], %f526;
	add.s32 	%r94, %r91, %r87;
	mul.wide.s32 	%rd11, %r291, 4;
	add.s64 	%rd12, %rd4, %rd11;
	ld.global.v4.f32 	{%f527, %f528, %f529, %f530}, [%rd12];
	mul.wide.u16 	%r95, %rs8, 12;
	add.s32 	%r96, %r84, %r95;
	st.shared.f32 	[%r96+-1024], %f527;
	st.shared.f32 	[%r96+-512], %f528;
	st.shared.f32 	[%r96], %f529;
	st.shared.f32 	[%r96+512], %f530;
	add.s32 	%r295, %r94, %r87;
	and.b32  	%r97, %r86, -4;
	add.s32 	%r294, %r294, %r97;
	mul.lo.s32 	%r98, %r275, %r87;
	shl.b32 	%r99, %r98, 2;
	add.s32 	%r293, %r293, %r99;
	add.s32 	%r292, %r292, %r99;
	add.s32 	%r291, %r291, %r99;
	add.s32 	%r290, %r290, %r99;
	add.s32 	%r289, %r289, 4;
	shl.b32 	%r100, %r87, 4;
	add.s32 	%r288, %r288, %r100;
	setp.eq.s32 	%p5, %r289, 0;
	@%p5 bra 	$L__BB0_6;
	bra.uni 	$L__BB0_5;
$L__BB0_6:
	add.s32 	%r101, %r4, 1;
	and.b32  	%r102, %r101, 3;
	setp.eq.s32 	%p6, %r102, 0;
	@%p6 bra 	$L__BB0_10;
	ld.param.u32 	%r276, [_Z6kernelPfS_S_i_param_3];
	ld.param.u64 	%rd76, [_Z6kernelPfS_S_i_param_0];
	add.s32 	%r103, %r4, 1;
	and.b32  	%r104, %r103, 3;
	setp.eq.s32 	%p7, %r104, 1;
	mov.u32 	%r105, %tid.x;
	shr.u32 	%r106, %r105, 2;
	mov.u32 	%r107, %ctaid.y;
	shl.b32 	%r108, %r107, 7;
	add.s32 	%r109, %r108, %r106;
	add.s32 	%r110, %r109, %r294;
	shl.b32 	%r111, %r105, 2;
	and.b32  	%r112, %r111, 12;
	add.s32 	%r113, %r285, %r112;
	mad.lo.s32 	%r114, %r110, %r276, %r113;
	cvta.to.global.u64 	%rd13, %rd76;
	mul.wide.s32 	%rd14, %r114, 4;
	add.s64 	%rd15, %rd13, %rd14;
	ld.global.v4.f32 	{%f531, %f532, %f533, %f534}, [%rd15];
	shl.b32 	%r115, %r105, 9;
	and.b32  	%r116, %r115, 1536;
	or.b32  	%r117, %r116, %r106;
	add.s32 	%r118, %r117, %r294;
	shl.b32 	%r119, %r118, 2;
	mov.u32 	%r120, _ZZ6kernelPfS_S_iE1a;
	add.s32 	%r121, %r120, %r119;
	st.shared.f32 	[%r121], %f531;
	st.shared.f32 	[%r121+512], %f532;
	st.shared.f32 	[%r121+1024], %f533;
	st.shared.f32 	[%r121+1536], %f534;
	@%p7 bra 	$L__BB0_10;
	ld.param.u32 	%r277, [_Z6kernelPfS_S_i_param_3];
	ld.param.u64 	%rd77, [_Z6kernelPfS_S_i_param_0];
	add.s32 	%r122, %r4, 1;
	and.b32  	%r123, %r122, 3;
	setp.eq.s32 	%p8, %r123, 2;
	mov.u32 	%r124, %tid.x;
	shr.u32 	%r125, %r124, 2;
	mov.u32 	%r126, %ctaid.y;
	shl.b32 	%r127, %r126, 7;
	add.s32 	%r128, %r127, %r125;
	add.s32 	%r18, %r128, %r295;
	shl.b32 	%r129, %r124, 2;
	and.b32  	%r130, %r129, 12;
	add.s32 	%r131, %r285, %r130;
	mad.lo.s32 	%r132, %r18, %r277, %r131;
	cvta.to.global.u64 	%rd16, %rd77;
	mul.wide.s32 	%rd17, %r132, 4;
	add.s64 	%rd18, %rd16, %rd17;
	ld.global.v4.f32 	{%f535, %f536, %f537, %f538}, [%rd18];
	shl.b32 	%r133, %r124, 9;
	and.b32  	%r134, %r133, 1536;
	or.b32  	%r135, %r134, %r125;
	add.s32 	%r136, %r135, %r295;
	shl.b32 	%r137, %r136, 2;
	mov.u32 	%r138, _ZZ6kernelPfS_S_iE1a;
	add.s32 	%r19, %r138, %r137;
	st.shared.f32 	[%r19], %f535;
	st.shared.f32 	[%r19+512], %f536;
	st.shared.f32 	[%r19+1024], %f537;
	st.shared.f32 	[%r19+1536], %f538;
	@%p8 bra 	$L__BB0_10;
	ld.param.u32 	%r278, [_Z6kernelPfS_S_i_param_3];
	ld.param.u64 	%rd78, [_Z6kernelPfS_S_i_param_0];
	mov.u32 	%r139, %ntid.x;
	shr.u32 	%r140, %r139, 2;
	add.s32 	%r141, %r18, %r140;
	mov.u32 	%r142, %tid.x;
	shl.b32 	%r143, %r142, 2;
	and.b32  	%r144, %r143, 12;
	add.s32 	%r145, %r285, %r144;
	mad.lo.s32 	%r146, %r141, %r278, %r145;
	cvta.to.global.u64 	%rd19, %rd78;
	mul.wide.s32 	%rd20, %r146, 4;
	add.s64 	%rd21, %rd19, %rd20;
	ld.global.v4.f32 	{%f539, %f540, %f541, %f542}, [%rd21];
	and.b32  	%r147, %r139, 1020;
	add.s32 	%r148, %r19, %r147;
	st.shared.f32 	[%r148], %f539;
	st.shared.f32 	[%r148+512], %f540;
	st.shared.f32 	[%r148+1024], %f541;
	st.shared.f32 	[%r148+1536], %f542;
$L__BB0_10:
	mov.u32 	%r150, %ntid.x;
	setp.gt.u32 	%p9, %r150, 383;
	mov.b32 	%r298, 0;
	@%p9 bra 	$L__BB0_13;
	mov.b32 	%r298, 0;
	mov.u32 	%r297, %r298;
$L__BB0_12:
	ld.param.u32 	%r279, [_Z6kernelPfS_S_i_param_3];
	ld.param.u64 	%rd79, [_Z6kernelPfS_S_i_param_1];
	mov.u32 	%r152, %tid.x;
	shr.u32 	%r153, %r152, 6;
	add.s32 	%r154, %r298, %r153;
	add.s32 	%r155, %r154, %r285;
	mov.u32 	%r156, %ctaid.x;
	shl.b32 	%r157, %r156, 8;
	shl.b32 	%r158, %r152, 2;
	and.b32  	%r159, %r158, 252;
	or.b32  	%r160, %r159, %r157;
	mad.lo.s32 	%r161, %r155, %r279, %r160;
	cvta.to.global.u64 	%rd22, %rd79;
	mul.wide.u32 	%rd23, %r161, 4;
	add.s64 	%rd24, %rd22, %rd23;
	ld.global.v4.f32 	{%f543, %f544, %f545, %f546}, [%rd24];
	shl.b32 	%r162, %r154, 10;
	shl.b32 	%r163, %r152, 4;
	and.b32  	%r164, %r163, 1008;
	or.b32  	%r165, %r162, %r164;
	mov.u32 	%r166, _ZZ6kernelPfS_S_iE1b;
	add.s32 	%r167, %r166, %r165;
	st.shared.f32 	[%r167], %f543;
	st.shared.f32 	[%r167+4], %f544;
	st.shared.f32 	[%r167+8], %f545;
	st.shared.f32 	[%r167+12], %f546;
	mov.u32 	%r168, %ntid.x;
	shr.u32 	%r169, %r168, 6;
	add.s32 	%r170, %r155, %r169;
	mad.lo.s32 	%r171, %r170, %r279, %r160;
	mul.wide.u32 	%rd25, %r171, 4;
	add.s64 	%rd26, %rd22, %rd25;
	ld.global.v4.f32 	{%f547, %f548, %f549, %f550}, [%rd26];
	add.s32 	%r172, %r154, %r169;
	shl.b32 	%r173, %r172, 10;
	or.b32  	%r174, %r173, %r164;
	add.s32 	%r175, %r166, %r174;
	st.shared.f32 	[%r175], %f547;
	st.shared.f32 	[%r175+4], %f548;
	st.shared.f32 	[%r175+8], %f549;
	st.shared.f32 	[%r175+12], %f550;
	add.s32 	%r176, %r170, %r169;
	mad.lo.s32 	%r177, %r176, %r279, %r160;
	mul.wide.u32 	%rd27, %r177, 4;
	add.s64 	%rd28, %rd22, %rd27;
	ld.global.v4.f32 	{%f551, %f552, %f553, %f554}, [%rd28];
	add.s32 	%r178, %r172, %r169;
	shl.b32 	%r179, %r178, 10;
	or.b32  	%r180, %r179, %r164;
	add.s32 	%r181, %r166, %r180;
	st.shared.f32 	[%r181], %f551;
	st.shared.f32 	[%r181+4], %f552;
	st.shared.f32 	[%r181+8], %f553;
	st.shared.f32 	[%r181+12], %f554;
	add.s32 	%r182, %r176, %r169;
	mad.lo.s32 	%r183, %r182, %r279, %r160;
	mul.wide.u32 	%rd29, %r183, 4;
	add.s64 	%rd30, %rd22, %rd29;
	ld.global.v4.f32 	{%f555, %f556, %f557, %f558}, [%rd30];
	add.s32 	%r184, %r178, %r169;
	shl.b32 	%r185, %r184, 10;
	or.b32  	%r186, %r185, %r164;
	add.s32 	%r187, %r166, %r186;
	st.shared.f32 	[%r187], %f555;
	st.shared.f32 	[%r187+4], %f556;
	st.shared.f32 	[%r187+8], %f557;
	st.shared.f32 	[%r187+12], %f558;
	shl.b32 	%r188, %r169, 2;
	add.s32 	%r298, %r188, %r298;
	add.s32 	%r297, %r297, 4;
	setp.ne.s32 	%p10, %r297, %r6;
	@%p10 bra 	$L__BB0_12;
$L__BB0_13:
	setp.eq.s32 	%p11, %r5, 0;
	@%p11 bra 	$L__BB0_17;
	ld.param.u32 	%r280, [_Z6kernelPfS_S_i_param_3];
	ld.param.u64 	%rd80, [_Z6kernelPfS_S_i_param_1];
	setp.eq.s32 	%p12, %r5, 1;
	mov.u32 	%r189, %tid.x;
	shr.u32 	%r190, %r189, 6;
	add.s32 	%r41, %r298, %r190;
	add.s32 	%r191, %r41, %r285;
	mov.u32 	%r192, %ctaid.x;
	shl.b32 	%r193, %r192, 8;
	shl.b32 	%r194, %r189, 2;
	and.b32  	%r195, %r194, 252;
	or.b32  	%r196, %r195, %r193;
	mad.lo.s32 	%r197, %r191, %r280, %r196;
	cvta.to.global.u64 	%rd31, %rd80;
	mul.wide.u32 	%rd32, %r197, 4;
	add.s64 	%rd33, %rd31, %rd32;
	ld.global.v4.f32 	{%f559, %f560, %f561, %f562}, [%rd33];
	shl.b32 	%r198, %r41, 10;
	shl.b32 	%r199, %r189, 4;
	and.b32  	%r200, %r199, 1008;
	or.b32  	%r201, %r198, %r200;
	mov.u32 	%r202, _ZZ6kernelPfS_S_iE1b;
	add.s32 	%r203, %r202, %r201;
	st.shared.f32 	[%r203], %f559;
	st.shared.f32 	[%r203+4], %f560;
	st.shared.f32 	[%r203+8], %f561;
	st.shared.f32 	[%r203+12], %f562;
	@%p12 bra 	$L__BB0_17;
	ld.param.u32 	%r281, [_Z6kernelPfS_S_i_param_3];
	ld.param.u64 	%rd81, [_Z6kernelPfS_S_i_param_1];
	setp.eq.s32 	%p13, %r5, 2;
	mov.u32 	%r204, %ntid.x;
	shr.u32 	%r205, %r204, 6;
	add.s32 	%r43, %r41, %r205;
	add.s32 	%r42, %r43, %r285;
	mov.u32 	%r206, %ctaid.x;
	shl.b32 	%r207, %r206, 8;
	mov.u32 	%r208, %tid.x;
	shl.b32 	%r209, %r208, 2;
	and.b32  	%r210, %r209, 252;
	or.b32  	%r211, %r210, %r207;
	mad.lo.s32 	%r212, %r42, %r281, %r211;
	cvta.to.global.u64 	%rd34, %rd81;
	mul.wide.u32 	%rd35, %r212, 4;
	add.s64 	%rd36, %rd34, %rd35;
	ld.global.v4.f32 	{%f563, %f564, %f565, %f566}, [%rd36];
	shl.b32 	%r213, %r43, 10;
	shl.b32 	%r214, %r208, 4;
	and.b32  	%r215, %r214, 1008;
	or.b32  	%r216, %r213, %r215;
	mov.u32 	%r217, _ZZ6kernelPfS_S_iE1b;
	add.s32 	%r218, %r217, %r216;
	st.shared.f32 	[%r218], %f563;
	st.shared.f32 	[%r218+4], %f564;
	st.shared.f32 	[%r218+8], %f565;
	st.shared.f32 	[%r218+12], %f566;
	@%p13 bra 	$L__BB0_17;
	ld.param.u32 	%r282, [_Z6kernelPfS_S_i_param_3];
	ld.param.u64 	%rd82, [_Z6kernelPfS_S_i_param_1];
	mov.u32 	%r219, %ntid.x;
	shr.u32 	%r220, %r219, 6;
	add.s32 	%r221, %r42, %r220;
	mov.u32 	%r222, %ctaid.x;
	shl.b32 	%r223, %r222, 8;
	mov.u32 	%r224, %tid.x;
	shl.b32 	%r225, %r224, 2;
	and.b32  	%r226, %r225, 252;
	or.b32  	%r227, %r226, %r223;
	mad.lo.s32 	%r228, %r221, %r282, %r227;
	cvta.to.global.u64 	%rd37, %rd82;
	mul.wide.u32 	%rd38, %r228, 4;
	add.s64 	%rd39, %rd37, %rd38;
	ld.global.v4.f32 	{%f567, %f568, %f569, %f570}, [%rd39];
	add.s32 	%r229, %r43, %r220;
	shl.b32 	%r230, %r229, 10;
	shl.b32 	%r231, %r224, 4;
	and.b32  	%r232, %r231, 1008;
	or.b32  	%r233, %r230, %r232;
	mov.u32 	%r234, _ZZ6kernelPfS_S_iE1b;
	add.s32 	%r235, %r234, %r233;
	st.shared.f32 	[%r235], %f567;
	st.shared.f32 	[%r235+4], %f568;
	st.shared.f32 	[%r235+8], %f569;
	st.shared.f32 	[%r235+12], %f570;
$L__BB0_17:
	bar.sync 	0;
	mov.b32 	%r299, 0;
$L__BB0_18:
	shl.b32 	%r237, %r299, 7;
	mov.u32 	%r238, %tid.x;
	shr.u32 	%r239, %r238, 1;
	and.b32  	%r240, %r239, 448;
	shl.b32 	%r241, %r238, 1;
	and.b32  	%r242, %r241, 32;
	or.b32  	%r243, %r240, %r242;
	add.s32 	%r244, %r243, %r237;
	shl.b32 	%r245, %r244, 2;
	mov.u32 	%r246, _ZZ6kernelPfS_S_iE1a;
	add.s32 	%r247, %r246, %r245;
	ld.shared.f32 	%f571, [%r247];
	ld.shared.f32 	%f572, [%r247+4];
	ld.shared.f32 	%f573, [%r247+8];
	ld.shared.f32 	%f574, [%r247+12];
	ld.shared.f32 	%f575, [%r247+16];
	ld.shared.f32 	%f576, [%r247+20];
	ld.shared.f32 	%f577, [%r247+24];
	ld.shared.f32 	%f578, [%r247+28];
	ld.shared.f32 	%f579, [%r247+32];
	ld.shared.f32 	%f580, [%r247+36];
	ld.shared.f32 	%f581, [%r247+40];
	ld.shared.f32 	%f582, [%r247+44];
	ld.shared.f32 	%f583, [%r247+48];
	ld.shared.f32 	%f584, [%r247+52];
	ld.shared.f32 	%f585, [%r247+56];
	ld.shared.f32 	%f586, [%r247+60];
	ld.shared.f32 	%f587, [%r247+64];
	ld.shared.f32 	%f588, [%r247+68];
	ld.shared.f32 	%f589, [%r247+72];
	ld.shared.f32 	%f590, [%r247+76];
	ld.shared.f32 	%f591, [%r247+80];
	ld.shared.f32 	%f592, [%r247+84];
	ld.shared.f32 	%f593, [%r247+88];
	ld.shared.f32 	%f594, [%r247+92];
	ld.shared.f32 	%f595, [%r247+96];
	ld.shared.f32 	%f596, [%r247+100];
	ld.shared.f32 	%f597, [%r247+104];
	ld.shared.f32 	%f598, [%r247+108];
	ld.shared.f32 	%f599, [%r247+112];
	ld.shared.f32 	%f600, [%r247+116];
	ld.shared.f32 	%f601, [%r247+120];
	ld.shared.f32 	%f602, [%r247+124];
	and.b32  	%r248, %r241, 192;
	shl.b32 	%r249, %r238, 2;
	and.b32  	%r250, %r249, 60;
	or.b32  	%r251, %r248, %r250;
	shl.b32 	%r252, %r251, 2;
	shl.b32 	%r253, %r299, 10;
	or.b32  	%r254, %r253, %r252;
	mov.u32 	%r255, _ZZ6kernelPfS_S_iE1b;
	add.s32 	%r256, %r255, %r254;
	ld.shared.f32 	%f603, [%r256];
	ld.shared.f32 	%f604, [%r256+4];
	ld.shared.f32 	%f605, [%r256+8];
	ld.shared.f32 	%f606, [%r256+12];
	fma.rn.f32 	%f954, %f571, %f603, %f954;
	fma.rn.f32 	%f953, %f571, %f604, %f953;
	fma.rn.f32 	%f952, %f571, %f605, %f952;
	fma.rn.f32 	%f951, %f571, %f606, %f951;
	fma.rn.f32 	%f950, %f572, %f603, %f950;
	fma.rn.f32 	%f949, %f572, %f604, %f949;
	fma.rn.f32 	%f948, %f572, %f605, %f948;
	fma.rn.f32 	%f947, %f572, %f606, %f947;
	fma.rn.f32 	%f946, %f573, %f603, %f946;
	fma.rn.f32 	%f945, %f573, %f604, %f945;
	fma.rn.f32 	%f944, %f573, %f605, %f944;
	fma.rn.f32 	%f943, %f573, %f606, %f943;
	fma.rn.f32 	%f942, %f574, %f603, %f942;
	fma.rn.f32 	%f941, %f574, %f604, %f941;
	fma.rn.f32 	%f940, %f574, %f605, %f940;
	fma.rn.f32 	%f939, %f574, %f606, %f939;
	fma.rn.f32 	%f938, %f575, %f603, %f938;
	fma.rn.f32 	%f937, %f575, %f604, %f937;
	fma.rn.f32 	%f936, %f575, %f605, %f936;
	fma.rn.f32 	%f935, %f575, %f606, %f935;
	fma.rn.f32 	%f934, %f576, %f603, %f934;
	fma.rn.f32 	%f933, %f576, %f604, %f933;
	fma.rn.f32 	%f932, %f576, %f605, %f932;
	fma.rn.f32 	%f931, %f576, %f606, %f931;
	fma.rn.f32 	%f930, %f577, %f603, %f930;
	fma.rn.f32 	%f929, %f577, %f604, %f929;
	fma.rn.f32 	%f928, %f577, %f605, %f928;
	fma.rn.f32 	%f927, %f577, %f606, %f927;
	fma.rn.f32 	%f926, %f578, %f603, %f926;
	fma.rn.f32 	%f925, %f578, %f604, %f925;
	fma.rn.f32 	%f924, %f578, %f605, %f924;
	fma.rn.f32 	%f923, %f578, %f606, %f923;
	fma.rn.f32 	%f922, %f579, %f603, %f922;
	fma.rn.f32 	%f921, %f579, %f604, %f921;
	fma.rn.f32 	%f920, %f579, %f605, %f920;
	fma.rn.f32 	%f919, %f579, %f606, %f919;
	fma.rn.f32 	%f918, %f580, %f603, %f918;
	fma.rn.f32 	%f917, %f580, %f604, %f917;
	fma.rn.f32 	%f916, %f580, %f605, %f916;
	fma.rn.f32 	%f915, %f580, %f606, %f915;
	fma.rn.f32 	%f914, %f581, %f603, %f914;
	fma.rn.f32 	%f913, %f581, %f604, %f913;
	fma.rn.f32 	%f912, %f581, %f605, %f912;
	fma.rn.f32 	%f911, %f581, %f606, %f911;
	fma.rn.f32 	%f910, %f582, %f603, %f910;
	fma.rn.f32 	%f909, %f582, %f604, %f909;
	fma.rn.f32 	%f908, %f582, %f605, %f908;
	fma.rn.f32 	%f907, %f582, %f606, %f907;
	fma.rn.f32 	%f906, %f583, %f603, %f906;
	fma.rn.f32 	%f905, %f583, %f604, %f905;
	fma.rn.f32 	%f904, %f583, %f605, %f904;
	fma.rn.f32 	%f903, %f583, %f606, %f903;
	fma.rn.f32 	%f902, %f584, %f603, %f902;
	fma.rn.f32 	%f901, %f584, %f604, %f901;
	fma.rn.f32 	%f900, %f584, %f605, %f900;
	fma.rn.f32 	%f899, %f584, %f606, %f899;
	fma.rn.f32 	%f898, %f585, %f603, %f898;
	fma.rn.f32 	%f897, %f585, %f604, %f897;
	fma.rn.f32 	%f896, %f585, %f605, %f896;
	fma.rn.f32 	%f895, %f585, %f606, %f895;
	fma.rn.f32 	%f894, %f586, %f603, %f894;
	fma.rn.f32 	%f893, %f586, %f604, %f893;
	fma.rn.f32 	%f892, %f586, %f605, %f892;
	fma.rn.f32 	%f891, %f586, %f606, %f891;
	fma.rn.f32 	%f890, %f587, %f603, %f890;
	fma.rn.f32 	%f889, %f587, %f604, %f889;
	fma.rn.f32 	%f888, %f587, %f605, %f888;
	fma.rn.f32 	%f887, %f587, %f606, %f887;
	fma.rn.f32 	%f886, %f588, %f603, %f886;
	fma.rn.f32 	%f885, %f588, %f604, %f885;
	fma.rn.f32 	%f884, %f588, %f605, %f884;
	fma.rn.f32 	%f883, %f588, %f606, %f883;
	fma.rn.f32 	%f882, %f589, %f603, %f882;
	fma.rn.f32 	%f881, %f589, %f604, %f881;
	fma.rn.f32 	%f880, %f589, %f605, %f880;
	fma.rn.f32 	%f879, %f589, %f606, %f879;
	fma.rn.f32 	%f878, %f590, %f603, %f878;
	fma.rn.f32 	%f877, %f590, %f604, %f877;
	fma.rn.f32 	%f876, %f590, %f605, %f876;
	fma.rn.f32 	%f875, %f590, %f606, %f875;
	fma.rn.f32 	%f874, %f591, %f603, %f874;
	fma.rn.f32 	%f873, %f591, %f604, %f873;
	fma.rn.f32 	%f872, %f591, %f605, %f872;
	fma.rn.f32 	%f871, %f591, %f606, %f871;
	fma.rn.f32 	%f870, %f592, %f603, %f870;
	fma.rn.f32 	%f869, %f592, %f604, %f869;
	fma.rn.f32 	%f868, %f592, %f605, %f868;
	fma.rn.f32 	%f867, %f592, %f606, %f867;
	fma.rn.f32 	%f866, %f593, %f603, %f866;
	fma.rn.f32 	%f865, %f593, %f604, %f865;
	fma.rn.f32 	%f864, %f593, %f605, %f864;
	fma.rn.f32 	%f863, %f593, %f606, %f863;
	fma.rn.f32 	%f955, %f594, %f603, %f955;
	fma.rn.f32 	%f956, %f594, %f604, %f956;
	fma.rn.f32 	%f957, %f594, %f605, %f957;
	fma.rn.f32 	%f958, %f594, %f606, %f958;
	fma.rn.f32 	%f959, %f595, %f603, %f959;
	fma.rn.f32 	%f960, %f595, %f604, %f960;
	fma.rn.f32 	%f961, %f595, %f605, %f961;
	fma.rn.f32 	%f962, %f595, %f606, %f962;
	fma.rn.f32 	%f963, %f596, %f603, %f963;
	fma.rn.f32 	%f964, %f596, %f604, %f964;
	fma.rn.f32 	%f965, %f596, %f605, %f965;
	fma.rn.f32 	%f966, %f596, %f606, %f966;
	fma.rn.f32 	%f967, %f597, %f603, %f967;
	fma.rn.f32 	%f968, %f597, %f604, %f968;
	fma.rn.f32 	%f969, %f597, %f605, %f969;
	fma.rn.f32 	%f970, %f597, %f606, %f970;
	fma.rn.f32 	%f971, %f598, %f603, %f971;
	fma.rn.f32 	%f972, %f598, %f604, %f972;
	fma.rn.f32 	%f973, %f598, %f605, %f973;
	fma.rn.f32 	%f974, %f598, %f606, %f974;
	fma.rn.f32 	%f975, %f599, %f603, %f975;
	fma.rn.f32 	%f976, %f599, %f604, %f976;
	fma.rn.f32 	%f977, %f599, %f605, %f977;
	fma.rn.f32 	%f978, %f599, %f606, %f978;
	fma.rn.f32 	%f979, %f600, %f603, %f979;
	fma.rn.f32 	%f980, %f600, %f604, %f980;
	fma.rn.f32 	%f981, %f600, %f605, %f981;
	fma.rn.f32 	%f982, %f600, %f606, %f982;
	fma.rn.f32 	%f983, %f601, %f603, %f983;
	fma.rn.f32 	%f984, %f601, %f604, %f984;
	fma.rn.f32 	%f985, %f601, %f605, %f985;
	fma.rn.f32 	%f986, %f601, %f606, %f986;
	fma.rn.f32 	%f987, %f602, %f603, %f987;
	fma.rn.f32 	%f988, %f602, %f604, %f988;
	fma.rn.f32 	%f989, %f602, %f605, %f989;
	fma.rn.f32 	%f990, %f602, %f606, %f990;
	add.s32 	%r299, %r299, 1;
	setp.ne.s32 	%p14, %r299, 16;
	@%p14 bra 	$L__BB0_18;
	ld.param.u32 	%r283, [_Z6kernelPfS_S_i_param_3];
	bar.sync 	0;
	add.s32 	%r285, %r285, 16;
	setp.lt.s32 	%p15, %r285, %r283;
	@%p15 bra 	$L__BB0_2;
$L__BB0_20:
	ld.param.u32 	%r284, [_Z6kernelPfS_S_i_param_3];
	ld.param.u64 	%rd83, [_Z6kernelPfS_S_i_param_2];
	mov.u32 	%r257, %ctaid.y;
	shl.b32 	%r258, %r257, 7;
	mov.u32 	%r259, %tid.x;
	shr.u32 	%r260, %r259, 1;
	and.b32  	%r261, %r260, 448;
	shl.b32 	%r262, %r259, 1;
	and.b32  	%r263, %r262, 32;
	or.b32  	%r264, %r261, %r263;
	add.s32 	%r265, %r264, %r258;
	mov.u32 	%r266, %ctaid.x;
	shl.b32 	%r267, %r266, 8;
	and.b32  	%r268, %r262, 192;
	shl.b32 	%r269, %r259, 2;
	and.b32  	%r270, %r269, 60;
	or.b32  	%r271, %r268, %r270;
	or.b32  	%r272, %r271, %r267;
	cvta.to.global.u64 	%rd40, %rd83;
	mad.lo.s32 	%r273, %r265, %r284, %r272;
	mul.wide.s32 	%rd41, %r273, 4;
	add.s64 	%rd42, %rd40, %rd41;
	st.global.v4.f32 	[%rd42], {%f954, %f953, %f952, %f951};
	mul.wide.s32 	%rd43, %r284, 4;
	add.s64 	%rd44, %rd42, %rd43;
	st.global.v4.f32 	[%rd44], {%f950, %f949, %f948, %f947};
	add.s64 	%rd45, %rd44, %rd43;
	st.global.v4.f32 	[%rd45], {%f946, %f945, %f944, %f943};
	add.s64 	%rd46, %rd45, %rd43;
	st.global.v4.f32 	[%rd46], {%f942, %f941, %f940, %f939};
	add.s64 	%rd47, %rd46, %rd43;
	st.global.v4.f32 	[%rd47], {%f938, %f937, %f936, %f935};
	add.s64 	%rd48, %rd47, %rd43;
	st.global.v4.f32 	[%rd48], {%f934, %f933, %f932, %f931};
	add.s64 	%rd49, %rd48, %rd43;
	st.global.v4.f32 	[%rd49], {%f930, %f929, %f928, %f927};
	add.s64 	%rd50, %rd49, %rd43;
	st.global.v4.f32 	[%rd50], {%f926, %f925, %f924, %f923};
	add.s64 	%rd51, %rd50, %rd43;
	st.global.v4.f32 	[%rd51], {%f922, %f921, %f920, %f919};
	add.s64 	%rd52, %rd51, %rd43;
	st.global.v4.f32 	[%rd52], {%f918, %f917, %f916, %f915};
	add.s64 	%rd53, %rd52, %rd43;
	st.global.v4.f32 	[%rd53], {%f914, %f913, %f912, %f911};
	add.s64 	%rd54, %rd53, %rd43;
	st.global.v4.f32 	[%rd54], {%f910, %f909, %f908, %f907};
	add.s64 	%rd55, %rd54, %rd43;
	st.global.v4.f32 	[%rd55], {%f906, %f905, %f904, %f903};
	add.s64 	%rd56, %rd55, %rd43;
	st.global.v4.f32 	[%rd56], {%f902, %f901, %f900, %f899};
	add.s64 	%rd57, %rd56, %rd43;
	st.global.v4.f32 	[%rd57], {%f898, %f897, %f896, %f895};
	add.s64 	%rd58, %rd57, %rd43;
	st.global.v4.f32 	[%rd58], {%f894, %f893, %f892, %f891};
	add.s64 	%rd59, %rd58, %rd43;
	st.global.v4.f32 	[%rd59], {%f890, %f889, %f888, %f887};
	add.s64 	%rd60, %rd59, %rd43;
	st.global.v4.f32 	[%rd60], {%f886, %f885, %f884, %f883};
	add.s64 	%rd61, %rd60, %rd43;
	st.global.v4.f32 	[%rd61], {%f882, %f881, %f880, %f879};
	add.s64 	%rd62, %rd61, %rd43;
	st.global.v4.f32 	[%rd62], {%f878, %f877, %f876, %f875};
	add.s64 	%rd63, %rd62, %rd43;
	st.global.v4.f32 	[%rd63], {%f874, %f873, %f872, %f871};
	add.s64 	%rd64, %rd63, %rd43;
	st.global.v4.f32 	[%rd64], {%f870, %f869, %f868, %f867};
	add.s64 	%rd65, %rd64, %rd43;
	st.global.v4.f32 	[%rd65], {%f866, %f865, %f864, %f863};
	add.s64 	%rd66, %rd65, %rd43;
	st.global.v4.f32 	[%rd66], {%f955, %f956, %f957, %f958};
	add.s64 	%rd67, %rd66, %rd43;
	st.global.v4.f32 	[%rd67], {%f959, %f960, %f961, %f962};
	add.s64 	%rd68, %rd67, %rd43;
	st.global.v4.f32 	[%rd68], {%f963, %f964, %f965, %f966};
	add.s64 	%rd69, %rd68, %rd43;
	st.global.v4.f32 	[%rd69], {%f967, %f968, %f969, %f970};
	add.s64 	%rd70, %rd69, %rd43;
	st.global.v4.f32 	[%rd70], {%f971, %f972, %f973, %f974};
	add.s64 	%rd71, %rd70, %rd43;
	st.global.v4.f32 	[%rd71], {%f975, %f976, %f977, %f978};
	add.s64 	%rd72, %rd71, %rd43;
	st.global.v4.f32 	[%rd72], {%f979, %f980, %f981, %f982};
	add.s64 	%rd73, %rd72, %rd43;
	st.global.v4.f32 	[%rd73], {%f983, %f984, %f985, %f986};
	add.s64 	%rd74, %rd73, %rd43;
	st.global.v4.f32 	[%rd74], {%f987, %f988, %f989, %f990};
	ret;

}


// ===== COMPILED SASS (sm_100) =====

	.target	sm_100

	.elftype	@"ET_EXEC"


//--------------------- .note.nv.tkinfo           --------------------------
	.section	.note.nv.tkinfo,"",@"SHT_NOTE"
	.sectionflags	@"SHF_NOTE_NV_TKINFO"
	.tkinfo
        /*0018*/ 	.word	0x00000002
        /*0030*/ 	.string	""
        /*0030*/ 	.string	"ptxas"
        /*0030*/ 	.string	"Cuda compilation tools, release 13.0, V13.0.88"
        /*0030*/ 	.string	"Build cuda_13.0.r13.0/compiler.36424714_0"
        /*0030*/ 	.string	"-arch sm_100 -m 64 "



//--------------------- .note.nv.cuinfo           --------------------------
	.section	.note.nv.cuinfo,"",@"SHT_NOTE"
	.sectionflags	@"SHF_NOTE_NV_CUINFO"
        /*0018*/ 	.short	0x0002
        /*001a*/ 	.short	0x0064
        /*001c*/ 	.short	0x0082
	.zero		2


//--------------------- .nv.info                  --------------------------
	.section	.nv.info,"",@"SHT_CUDA_INFO"
	.align	4


	//----- nvinfo : EIATTR_REGCOUNT
	.align		4
        /*0000*/ 	.byte	0x04, 0x2f
        /*0002*/ 	.short	(.L_1 - .L_0)
	.align		4
.L_0:
        /*0004*/ 	.word	index@(_Z6kernelPfS_S_i)
        /*0008*/ 	.word	0x000000a8


	//----- nvinfo : EIATTR_FRAME_SIZE
	.align		4
.L_1:
        /*000c*/ 	.byte	0x04, 0x11
        /*000e*/ 	.short	(.L_3 - .L_2)
	.align		4
.L_2:
        /*0010*/ 	.word	index@($__internal_0_$__cuda_sm20_div_u16)
        /*0014*/ 	.word	0x00000000


	//----- nvinfo : EIATTR_FRAME_SIZE
	.align		4
.L_3:
        /*0018*/ 	.byte	0x04, 0x11
        /*001a*/ 	.short	(.L_5 - .L_4)
	.align		4
.L_4:
        /*001c*/ 	.word	index@(_Z6kernelPfS_S_i)
        /*0020*/ 	.word	0x00000000


	//----- nvinfo : EIATTR_MIN_STACK_SIZE
	.align		4
.L_5:
        /*0024*/ 	.byte	0x04, 0x12
        /*0026*/ 	.short	(.L_7 - .L_6)
	.align		4
.L_6:
        /*0028*/ 	.word	index@(_Z6kernelPfS_S_i)
        /*002c*/ 	.word	0x00000000
.L_7:


//--------------------- .nv.compat                --------------------------
	.section	.nv.compat,"",@"SHT_CUDA_COMPAT_INFO"
	.align	4
        /*0000*/ 	.byte	0x02, 0x09, 0x00, 0x00, 0x02, 0x02, 0x01, 0x00, 0x02, 0x05, 0x05, 0x00, 0x03, 0x07, 0x01, 0x01
        /*0010*/ 	.byte	0x02, 0x03, 0x00, 0x00, 0x02, 0x06, 0x01, 0x00, 0x04, 0x0b, 0x08, 0x00, 0x01, 0x00, 0x00, 0x00
        /*0020*/ 	.byte	0x00, 0x00, 0x00, 0x00


//--------------------- .nv.info._Z6kernelPfS_S_i --------------------------
	.section	.nv.info._Z6kernelPfS_S_i,"",@"SHT_CUDA_INFO"
	.sectionflags	@""
	.align	4


	//----- nvinfo : EIATTR_CUDA_API_VERSION
	.align		4
        /*0000*/ 	.byte	0x04, 0x37
        /*0002*/ 	.short	(.L_9 - .L_8)
.L_8:
        /*0004*/ 	.word	0x00000082


	//----- nvinfo : EIATTR_KPARAM_INFO
	.align		4
.L_9:
        /*0008*/ 	.byte	0x04, 0x17
        /*000a*/ 	.short	(.L_11 - .L_10)
.L_10:
        /*000c*/ 	.word	0x00000000
        /*0010*/ 	.short	0x0003
        /*0012*/ 	.short	0x0018
        /*0014*/ 	.byte	0x00, 0xf0, 0x11, 0x00


	//----- nvinfo : EIATTR_KPARAM_INFO
	.align		4
.L_11:
        /*0018*/ 	.byte	0x04, 0x17
        /*001a*/ 	.short	(.L_13 - .L_12)
.L_12:
        /*001c*/ 	.word	0x00000000
        /*0020*/ 	.short	0x0002
        /*0022*/ 	.short	0x0010
        /*0024*/ 	.byte	0x00, 0xf5, 0x21, 0x00


	//----- nvinfo : EIATTR_KPARAM_INFO
	.align		4
.L_13:
        /*0028*/ 	.byte	0x04, 0x17
        /*002a*/ 	.short	(.L_15 - .L_14)
.L_14:
        /*002c*/ 	.word	0x00000000
        /*0030*/ 	.short	0x0001
        /*0032*/ 	.short	0x0008
        /*0034*/ 	.byte	0x00, 0xf5, 0x21, 0x00


	//----- nvinfo : EIATTR_KPARAM_INFO
	.align		4
.L_15:
        /*0038*/ 	.byte	0x04, 0x17
        /*003a*/ 	.short	(.L_17 - .L_16)
.L_16:
        /*003c*/ 	.word	0x00000000
        /*0040*/ 	.short	0x0000
        /*0042*/ 	.short	0x0000
        /*0044*/ 	.byte	0x00, 0xf5, 0x21, 0x00


	//----- nvinfo : EIATTR_SPARSE_MMA_MASK
	.align		4
.L_17:
        /*0048*/ 	.byte	0x03, 0x50
        /*004a*/ 	.short	0x0000


	//----- nvinfo : EIATTR_MAXREG_COUNT
	.align		4
        /*004c*/ 	.byte	0x03, 0x1b
        /*004e*/ 	.short	0x00ff


	//----- nvinfo : EIATTR_NUM_BARRIERS
	.align		4
        /*0050*/ 	.byte	0x02, 0x4c
        /*0052*/ 	.byte	0x01
	.zero		1


	//----- nvinfo : EIATTR_MERCURY_ISA_VERSION
	.align		4
        /*0054*/ 	.byte	0x03, 0x5f
        /*0056*/ 	.short	0x0101


	//----- nvinfo : EIATTR_VRC_CTA_INIT_COUNT
	.align		4
        /*0058*/ 	.byte	0x02, 0x4a
	.zero		1
	.zero		1


	//----- nvinfo : EIATTR_EXIT_INSTR_OFFSETS
	.align		4
        /*005c*/ 	.byte	0x04, 0x1c
        /*005e*/ 	.short	(.L_19 - .L_18)


	//   ....[0]....
.L_18:
        /*0060*/ 	.word	0x00002470


	//----- nvinfo : EIATTR_CRS_STACK_SIZE
	.align		4
.L_19:
        /*0064*/ 	.byte	0x04, 0x1e
        /*0066*/ 	.short	(.L_21 - .L_20)
.L_20:
        /*0068*/ 	.word	0x00000000


	//----- nvinfo : EIATTR_CBANK_PARAM_SIZE
	.align		4
.L_21:
        /*006c*/ 	.byte	0x03, 0x19
        /*006e*/ 	.short	0x001c


	//----- nvinfo : EIATTR_PARAM_CBANK
	.align		4
        /*0070*/ 	.byte	0x04, 0x0a
        /*0072*/ 	.short	(.L_23 - .L_22)
	.align		4
.L_22:
        /*0074*/ 	.word	index@(.nv.constant0._Z6kernelPfS_S_i)
        /*0078*/ 	.short	0x0380
        /*007a*/ 	.short	0x001c


	//----- nvinfo : EIATTR_SW_WAR
	.align		4
.L_23:
        /*007c*/ 	.byte	0x04, 0x36
        /*007e*/ 	.short	(.L_25 - .L_24)
.L_24:
        /*0080*/ 	.word	0x00000008
.L_25:


//--------------------- .nv.callgraph             --------------------------
	.section	.nv.callgraph,"",@"SHT_CUDA_CALLGRAPH"
	.align	4
	.sectionentsize	8
	.align		4
        /*0000*/ 	.word	0x00000000
	.align		4
        /*0004*/ 	.word	0xffffffff
	.align		4
        /*0008*/ 	.word	0x00000000
	.align		4
        /*000c*/ 	.word	0xfffffffe
	.align		4
        /*0010*/ 	.word	0x00000000
	.align		4
        /*0014*/ 	.word	0xfffffffd
	.align		4
        /*0018*/ 	.word	0x00000000
	.align		4
        /*001c*/ 	.word	0xfffffffc


//--------------------- .text._Z6kernelPfS_S_i    --------------------------
	.section	.text._Z6kernelPfS_S_i,"ax",@progbits
	.align	128
        .global         _Z6kernelPfS_S_i
        .type           _Z6kernelPfS_S_i,@function
        .size           _Z6kernelPfS_S_i,(.L_x_10 - _Z6kernelPfS_S_i)
        .other          _Z6kernelPfS_S_i,@"STO_CUDA_ENTRY STV_DEFAULT"
_Z6kernelPfS_S_i:
.text._Z6kernelPfS_S_i:
[----:B------:R-:W-:Y:S01]  /*0000*/  LDC R1, c[0x0][0x37c] ;  /* 0x0000df00ff017b82 */ /* 0x000fe20000000800 */
[----:B------:R-:W0:Y:S07]  /*0010*/  LDCU UR4, c[0x0][0x398] ;  /* 0x00007300ff0477ac */ /* 0x000e2e0008000800 */
[----:B------:R-:W1:Y:S01]  /*0020*/  LDC R135, c[0x0][0x360] ;  /* 0x0000d800ff877b82 */ /* 0x000e620000000800 */
[----:B------:R-:W-:Y:S02]  /*0030*/  CS2R R130, SRZ ;  /* 0x0000000000827805 */ /* 0x000fe4000001ff00 */
[----:B------:R-:W-:Y:S01]  /*0040*/  CS2R R128, SRZ ;  /* 0x0000000000807805 */ /* 0x000fe2000001ff00 */
[----:B------:R-:W2:Y:S01]  /*0050*/  LDCU.64 UR10, c[0x0][0x358] ;  /* 0x00006b00ff0a77ac */ /* 0x000ea20008000a00 */
[----:B------:R-:W-:-:S02]  /*0060*/  CS2R R126, SRZ ;  /* 0x00000000007e7805 */ /* 0x000fc4000001ff00 */
[----:B------:R-:W-:Y:S02]  /*0070*/  CS2R R124, SRZ ;  /* 0x00000000007c7805 */ /* 0x000fe4000001ff00 */
[----:B------:R-:W-:Y:S02]  /*0080*/  CS2R R122, SRZ ;  /* 0x00000000007a7805 */ /* 0x000fe4000001ff00 */
[----:B------:R-:W-:Y:S02]  /*0090*/  CS2R R120, SRZ ;  /* 0x0000000000787805 */ /* 0x000fe4000001ff00 */
[----:B------:R-:W-:Y:S02]  /*00a0*/  CS2R R118, SRZ ;  /* 0x0000000000767805 */ /* 0x000fe4000001ff00 */
[----:B------:R-:W-:Y:S02]  /*00b0*/  CS2R R116, SRZ ;  /* 0x0000000000747805 */ /* 0x000fe4000001ff00 */
[----:B------:R-:W-:-:S02]  /*00c0*/  CS2R R114, SRZ ;  /* 0x0000000000727805 */ /* 0x000fc4000001ff00 */
[----:B------:R-:W-:Y:S02]  /*00d0*/  CS2R R112, SRZ ;  /* 0x0000000000707805 */ /* 0x000fe4000001ff00 */
[----:B------:R-:W-:Y:S02]  /*00e0*/  CS2R R110, SRZ ;  /* 0x00000000006e7805 */ /* 0x000fe4000001ff00 */
[----:B------:R-:W-:Y:S02]  /*00f0*/  CS2R R108, SRZ ;  /* 0x00000000006c7805 */ /* 0x000fe4000001ff00 */
[----:B------:R-:W-:Y:S02]  /*0100*/  CS2R R106, SRZ ;  /* 0x00000000006a7805 */ /* 0x000fe4000001ff00 */
[----:B------:R-:W-:Y:S02]  /*0110*/  CS2R R104, SRZ ;  /* 0x0000000000687805 */ /* 0x000fe4000001ff00 */
[----:B------:R-:W-:-:S02]  /*0120*/  CS2R R102, SRZ ;  /* 0x0000000000667805 */ /* 0x000fc4000001ff00 */
[----:B0-----:R-:W-:Y:S02]  /*0130*/  MOV R3, UR4 ;  /* 0x0000000400037c02 */ /* 0x001fe40008000f00 */
[----:B------:R-:W-:Y:S02]  /*0140*/  CS2R R100, SRZ ;  /* 0x0000000000647805 */ /* 0x000fe4000001ff00 */
[----:B------:R-:W-:Y:S02]  /*0150*/  CS2R R98, SRZ ;  /* 0x0000000000627805 */ /* 0x000fe4000001ff00 */
[----:B------:R-:W-:Y:S02]  /*0160*/  CS2R R96, SRZ ;  /* 0x0000000000607805 */ /* 0x000fe4000001ff00 */
[----:B------:R-:W-:Y:S02]  /*0170*/  ISETP.GE.AND P0, PT, R3, 0x1, PT ;  /* 0x000000010300780c */ /* 0x000fe40003f06270 */
        /* <DEDUP_REMOVED lines=45> */
[----:B------:R-:W-:Y:S01]  /*0450*/  CS2R R6, SRZ ;  /* 0x0000000000067805 */ /* 0x000fe2000001ff00 */
[----:B-12---:R-:W-:Y:S06]  /*0460*/  @!P0 BRA `(.L_x_0) ;  /* 0x0000001800c08947 */ /* 0x006fec0003800000 */
[----:B------:R-:W-:Y:S02]  /*0470*/  SHF.R.U32.HI R0, RZ, 0x2, R135 ;  /* 0x00000002ff007819 */ /* 0x000fe40000011687 */
[----:B------:R-:W-:Y:S02]  /*0480*/  ISETP.GE.U32.AND P0, PT, R135, 0x104, PT ;  /* 0x000001048700780c */ /* 0x000fe40003f06070 */
[C---:B------:R-:W-:Y:S02]  /*0490*/  VIMNMX.U32 R132, PT, PT, R0.reuse, 0x1, !PT ;  /* 0x0000000100847848 */ /* 0x040fe40007fe0000 */
[----:B------:R-:W-:Y:S02]  /*04a0*/  SHF.L.U32 R0, R0, 0x1, RZ ;  /* 0x0000000100007819 */ /* 0x000fe400000006ff */
[----:B------:R-:W0:Y:S01]  /*04b0*/  I2F.U32.RP R133, R132 ;  /* 0x0000008400857306 */ /* 0x000e220000209000 */
[----:B------:R-:W-:Y:S02]  /*04c0*/  IADD3 R137, PT, PT, RZ, -R132, RZ ;  /* 0x80000084ff897210 */ /* 0x000fe40007ffe0ff */
[----:B------:R-:W-:-:S02]  /*04d0*/  SEL R154, RZ, 0x1, P0 ;  /* 0x00000001ff9a7807 */ /* 0x000fc40000000000 */
[----:B------:R-:W-:Y:S02]  /*04e0*/  VIMNMX.U32 R131, PT, PT, R0, 0x81, !PT ;  /* 0x0000008100837848 */ /* 0x000fe40007fe0000 */
[----:B------:R-:W-:Y:S02]  /*04f0*/  ISETP.NE.U32.AND P2, PT, R132, RZ, PT ;  /* 0x000000ff8400720c */ /* 0x000fe40003f45070 */
[----:B------:R-:W-:Y:S01]  /*0500*/  IADD3 R131, PT, PT, R131, -R0, -R154 ;  /* 0x8000000083837210 */ /* 0x000fe20007ffe89a */
[----:B0-----:R-:W0:Y:S02]  /*0510*/  MUFU.RCP R133, R133 ;  /* 0x0000008500857308 */ /* 0x001e240000001000 */
[----:B0-----:R-:W-:-:S06]  /*0520*/  IADD3 R2, PT, PT, R133, 0xffffffe, RZ ;  /* 0x0ffffffe85027810 */ /* 0x001fcc0007ffe0ff */
[----:B------:R0:W1:Y:S02]  /*0530*/  F2I.FTZ.U32.TRUNC.NTZ R3, R2 ;  /* 0x0000000200037305 */ /* 0x000064000021f000 */
[----:B0-----:R-:W-:Y:S02]  /*0540*/  HFMA2 R2, -RZ, RZ, 0, 0 ;  /* 0x00000000ff027431 */ /* 0x001fe400000001ff */
[----:B-1----:R-:W-:-:S04]  /*0550*/  IMAD R137, R137, R3, RZ ;  /* 0x0000000389897224 */ /* 0x002fc800078e02ff */
[----:B------:R-:W-:-:S06]  /*0560*/  IMAD.HI.U32 R134, R3, R137, R2 ;  /* 0x0000008903867227 */ /* 0x000fcc00078e0002 */
[----:B------:R-:W-:-:S05]  /*0570*/  IMAD.HI.U32 R3, R134, R131, RZ ;  /* 0x0000008386037227 */ /* 0x000fca00078e00ff */
[----:B------:R-:W-:-:S05]  /*0580*/  IADD3 R0, PT, PT, -R3, RZ, RZ ;  /* 0x000000ff03007210 */ /* 0x000fca0007ffe1ff */
[----:B------:R-:W-:Y:S01]  /*0590*/  IMAD R131, R132, R0, R131 ;  /* 0x0000000084837224 */ /* 0x000fe200078e0283 */
[----:B------:R-:W-:-:S04]  /*05a0*/  SHF.R.U32.HI R0, RZ, 0x6, R135 ;  /* 0x00000006ff007819 */ /* 0x000fc80000011687 */
[----:B------:R-:W-:Y:S02]  /*05b0*/  ISETP.GE.U32.AND P0, PT, R131, R132, PT ;  /* 0x000000848300720c */ /* 0x000fe40003f06070 */
[----:B------:R-:W-:-:S11]  /*05c0*/  LOP3.LUT R0, R0, 0xff, RZ, 0xc0, !PT ;  /* 0x000000ff00007812 */ /* 0x000fd600078ec0ff */
[----:B------:R-:W-:Y:S01]  /*05d0*/  @P0 IMAD.IADD R131, R131, 0x1, -R132 ;  /* 0x0000000183830824 */ /* 0x000fe200078e0a84 */
[----:B------:R-:W-:-:S04]  /*05e0*/  @P0 IADD3 R3, PT, PT, R3, 0x1, RZ ;  /* 0x0000000103030810 */ /* 0x000fc80007ffe0ff */
[----:B------:R-:W-:-:S13]  /*05f0*/  ISETP.GE.U32.AND P1, PT, R131, R132, PT ;  /* 0x000000848300720c */ /* 0x000fda0003f26070 */
[----:B------:R-:W-:Y:S02]  /*0600*/  @P1 IADD3 R3, PT, PT, R3, 0x1, RZ ;  /* 0x0000000103031810 */ /* 0x000fe40007ffe0ff */
[----:B------:R-:W-:-:S04]  /*0610*/  @!P2 LOP3.LUT R3, RZ, R132, RZ, 0x33, !PT ;  /* 0x00000084ff03a212 */ /* 0x000fc800078e33ff */
[----:B------:R-:W-:Y:S02]  /*0620*/  IADD3 R154, PT, PT, R154, R3, RZ ;  /* 0x000000039a9a7210 */ /* 0x000fe40007ffe0ff */
[----:B------:R-:W-:-:S07]  /*0630*/  MOV R133, 0x650 ;  /* 0x0000065000857802 */ /* 0x000fce0000000f00 */
[----:B------:R-:W-:Y:S05]  /*0640*/  CALL.REL.NOINC `($__internal_0_$__cuda_sm20_div_u16) ;  /* 0x0000001c008c7944 */ /* 0x000fea0003c00000 */
[----:B------:R-:W-:Y:S01]  /*0650*/  IADD3 R0, PT, PT, R0, 0x1, RZ ;  /* 0x0000000100007810 */ /* 0x000fe20007ffe0ff */
[----:B------:R-:W-:Y:S01]  /*0660*/  UMOV UR4, URZ ;  /* 0x000000ff00047c82 */ /* 0x000fe20008000000 */
[----:B------:R-:W-:Y:S02]  /*0670*/  MOV R131, RZ ;  /* 0x000000ff00837202 */ /* 0x000fe40000000f00 */
[----:B------:R-:W-:-:S04]  /*0680*/  LOP3.LUT R2, R0, 0xffff, RZ, 0xc0, !PT ;  /* 0x0000ffff00027812 */ /* 0x000fc800078ec0ff */
[C---:B------:R-:W-:Y:S02]  /*0690*/  LOP3.LUT R0, R2.reuse, 0x3, RZ, 0xc0, !PT ;  /* 0x0000000302007812 */ /* 0x040fe400078ec0ff */
[----:B------:R-:W-:-:S07]  /*06a0*/  LOP3.LUT R2, R2, 0x1c, RZ, 0xc0, !PT ;  /* 0x0000001c02027812 */ /* 0x000fce00078ec0ff */
.L_x_8:
[----:B------:R-:W0:Y:S02]  /*06b0*/  LDCU UR5, c[0x0][0x360] ;  /* 0x00006c00ff0577ac */ /* 0x000e240008000800 */
[----:B0-----:R-:W-:-:S09]  /*06c0*/  UISETP.GT.U32.AND UP0, UPT, UR5, 0x203, UPT ;  /* 0x000002030500788c */ /* 0x001fd2000bf04070 */
[----:B------:R-:W-:Y:S05]  /*06d0*/  BRA.U UP0, `(.L_x_1) ;  /* 0x00000009001c7547 */ /* 0x000fea000b800000 */
[----:B------:R-:W0:Y:S01]  /*06e0*/  LDCU UR5, c[0x0][0x360] ;  /* 0x00006c00ff0577ac */ /* 0x000e220008000800 */
[----:B------:R-:W-:Y:S01]  /*06f0*/  ISETP.GE.U32.AND P0, PT, R154, 0x3, PT ;  /* 0x000000039a00780c */ /* 0x000fe20003f06070 */
[----:B------:R-:W-:Y:S01]  /*0700*/  HFMA2 R148, -RZ, RZ, 0, 0 ;  /* 0x00000000ff947431 */ /* 0x000fe200000001ff */
[----:B0-----:R-:W-:-:S06]  /*0710*/  USHF.R.U32.HI UR5, URZ, 0x2, UR5 ;  /* 0x00000002ff057899 */ /* 0x001fcc0008011605 */
[----:B------:R-:W-:-:S05]  /*0720*/  IMAD.U32 R3, RZ, RZ, UR5 ;  /* 0x00000005ff037e24 */ /* 0x000fca000f8e00ff */
[----:B------:R-:W-:Y:S05]  /*0730*/  @!P0 BRA `(.L_x_2) ;  /* 0x0000000400308947 */ /* 0x000fea0003800000 */
[----:B------:R-:W0:Y:S01]  /*0740*/  S2R R136, SR_TID.X ;  /* 0x0000000000887919 */ /* 0x000e220000002100 */
[----:B------:R-:W1:Y:S01]  /*0750*/  LDC R3, c[0x0][0x360] ;  /* 0x0000d800ff037b82 */ /* 0x000e620000000800 */
[----:B------:R-:W2:Y:S01]  /*0760*/  LDCU UR7, c[0x0][0x398] ;  /* 0x00007300ff0777ac */ /* 0x000ea20008000800 */
[----:B------:R-:W-:Y:S01]  /*0770*/  IMAD.MOV.U32 R148, RZ, RZ, RZ ;  /* 0x000000ffff947224 */ /* 0x000fe200078e00ff */
[----:B------:R-:W3:Y:S01]  /*0780*/  S2R R137, SR_CTAID.Y ;  /* 0x0000000000897919 */ /* 0x000ee20000002600 */
[----:B------:R-:W-:-:S04]  /*0790*/  UMOV UR5, 0x400 ;  /* 0x0000040000057882 */ /* 0x000fc80000000000 */
[----:B------:R-:W4:Y:S01]  /*07a0*/  S2UR UR6, SR_CgaCtaId ;  /* 0x00000000000679c3 */ /* 0x000f220000008800 */
[----:B-1----:R-:W-:Y:S02]  /*07b0*/  SHF.R.U32.HI R3, RZ, 0x2, R3 ;  /* 0x00000002ff037819 */ /* 0x002fe40000011603 */
[----:B0-----:R-:W-:Y:S01]  /*07c0*/  SHF.R.U32.HI R132, RZ, 0x2, R136 ;  /* 0x00000002ff847819 */ /* 0x001fe20000011688 */
[----:B----4-:R-:W-:Y:S01]  /*07d0*/  ULEA UR5, UR6, UR5, 0x18 ;  /* 0x0000000506057291 */ /* 0x010fe2000f8ec0ff */
[C---:B------:R-:W-:Y:S02]  /*07e0*/  LOP3.LUT R133, R136.reuse, 0x3fc, RZ, 0xc0, !PT ;  /* 0x000003fc88857812 */ /* 0x040fe400078ec0ff */
[C---:B------:R-:W-:Y:S02]  /*07f0*/  SHF.L.U32 R138, R136.reuse, 0xb, RZ ;  /* 0x0000000b888a7819 */ /* 0x040fe400000006ff */
[C---:B------:R-:W-:Y:S02]  /*0800*/  LEA.HI R134, R136.reuse, R3, RZ, 0x1e ;  /* 0x0000000388867211 */ /* 0x040fe400078ff0ff */
[----:B------:R-:W-:-:S02]  /*0810*/  SHF.L.U32 R135, R136, 0x2, RZ ;  /* 0x0000000288877819 */ /* 0x000fc400000006ff */
[C---:B---3--:R-:W-:Y:S02]  /*0820*/  LEA R136, R137.reuse, R132, 0x7 ;  /* 0x0000008489887211 */ /* 0x048fe400078e38ff */
[----:B------:R-:W-:Y:S02]  /*0830*/  LOP3.LUT R133, R138, 0x1800, R133, 0xe2, !PT ;  /* 0x000018008a857812 */ /* 0x000fe400078ee285 */
[----:B------:R-:W-:Y:S01]  /*0840*/  LEA R134, R137, R134, 0x7 ;  /* 0x0000008689867211 */ /* 0x000fe200078e38ff */
[----:B------:R-:W-:Y:S01]  /*0850*/  IMAD R140, R3, 0x3, R136 ;  /* 0x00000003038c7824 */ /* 0x000fe200078e0288 */
[----:B------:R-:W-:Y:S02]  /*0860*/  LOP3.LUT R135, R135, 0xc, RZ, 0xc0, !PT ;  /* 0x0000000c87877812 */ /* 0x000fe400078ec0ff */
[----:B------:R-:W-:Y:S02]  /*0870*/  LEA R138, R3, R136, 0x1 ;  /* 0x00000088038a7211 */ /* 0x000fe400078e08ff */
[----:B------:R-:W-:Y:S01]  /*0880*/  IADD3 R132, PT, PT, R154, 0x1, RZ ;  /* 0x000000019a847810 */ /* 0x000fe20007ffe0ff */
[--C-:B--2---:R-:W-:Y:S01]  /*0890*/  IMAD R136, R136, UR7, R135.reuse ;  /* 0x0000000788887c24 */ /* 0x104fe2000f8e0287 */
[----:B------:R-:W-:Y:S01]  /*08a0*/  IADD3 R150, PT, PT, R133, UR5, RZ ;  /* 0x0000000585967c10 */ /* 0x000fe2000fffe0ff */
[--C-:B------:R-:W-:Y:S01]  /*08b0*/  IMAD R134, R134, UR7, R135.reuse ;  /* 0x0000000786867c24 */ /* 0x100fe2000f8e0287 */
[----:B------:R-:W-:Y:S01]  /*08c0*/  LOP3.LUT R132, R132, 0xfffffffc, RZ, 0xc0, !PT ;  /* 0xfffffffc84847812 */ /* 0x000fe200078ec0ff */
[--C-:B------:R-:W-:Y:S01]  /*08d0*/  IMAD R138, R138, UR7, R135.reuse ;  /* 0x000000078a8a7c24 */ /* 0x100fe2000f8e0287 */
[----:B------:R-:W-:Y:S01]  /*08e0*/  IADD3 R151, PT, PT, R136, UR4, RZ ;  /* 0x0000000488977c10 */ /* 0x000fe2000fffe0ff */
[----:B------:R-:W-:Y:S01]  /*08f0*/  IMAD R140, R140, UR7, R135 ;  /* 0x000000078c8c7c24 */ /* 0x000fe2000f8e0287 */
[----:B------:R-:W-:-:S02]  /*0900*/  IADD3 R149, PT, PT, -R132, RZ, RZ ;  /* 0x000000ff84957210 */ /* 0x000fc40007ffe1ff */
[----:B------:R-:W-:Y:S02]  /*0910*/  IADD3 R153, PT, PT, R134, UR4, RZ ;  /* 0x0000000486997c10 */ /* 0x000fe4000fffe0ff */
[----:B------:R-:W-:Y:S02]  /*0920*/  IADD3 R155, PT, PT, R138, UR4, RZ ;  /* 0x000000048a9b7c10 */ /* 0x000fe4000fffe0ff */
[----:B------:R-:W-:-:S07]  /*0930*/  IADD3 R157, PT, PT, R140, UR4, RZ ;  /* 0x000000048c9d7c10 */ /* 0x000fce000fffe0ff */
.L_x_3:
[----:B-1----:R-:W0:Y:S02]  /*0940*/  LDC.64 R140, c[0x0][0x380] ;  /* 0x0000e000ff8c7b82 */ /* 0x002e240000000a00 */
[----:B0-----:R-:W-:-:S04]  /*0950*/  IMAD.WIDE R132, R151, 0x4, R140 ;  /* 0x0000000497847825 */ /* 0x001fc800078e028c */
[--C-:B------:R-:W-:Y:S02]  /*0960*/  IMAD.WIDE R136, R153, 0x4, R140.reuse ;  /* 0x0000000499887825 */ /* 0x100fe400078e028c */
[----:B------:R-:W2:Y:S02]  /*0970*/  LDG.E.128 R132, desc[UR10][R132.64] ;  /* 0x0000000a84847981 */ /* 0x000ea4000c1e1d00 */
[--C-:B------:R-:W-:Y:S02]  /*0980*/  IMAD.WIDE R142, R155, 0x4, R140.reuse ;  /* 0x000000049b8e7825 */ /* 0x100fe400078e028c */
[----:B------:R-:W3:Y:S02]  /*0990*/  LDG.E.128 R136, desc[UR10][R136.64] ;  /* 0x0000000a88887981 */ /* 0x000ee4000c1e1d00 */
[----:B------:R-:W-:Y:S02]  /*09a0*/  IMAD.WIDE R144, R157, 0x4, R140 ;  /* 0x000000049d907825 */ /* 0x000fe400078e028c */
[----:B------:R-:W4:Y:S04]  /*09b0*/  LDG.E.128 R140, desc[UR10][R142.64] ;  /* 0x0000000a8e8c7981 */ /* 0x000f28000c1e1d00 */
[----:B------:R-:W5:Y:S01]  /*09c0*/  LDG.E.128 R144, desc[UR10][R144.64] ;  /* 0x0000000a90907981 */ /* 0x000f62000c1e1d00 */
[----:B------:R-:W0:Y:S01]  /*09d0*/  LDC R156, c[0x0][0x360] ;  /* 0x0000d800ff9c7b82 */ /* 0x000e220000000800 */
[----:B------:R-:W-:-:S04]  /*09e0*/  IADD3 R149, PT, PT, R149, 0x4, RZ ;  /* 0x0000000495957810 */ /* 0x000fc80007ffe0ff */
[----:B------:R-:W-:Y:S02]  /*09f0*/  ISETP.NE.AND P0, PT, R149, RZ, PT ;  /* 0x000000ff9500720c */ /* 0x000fe40003f05270 */
[----:B0-----:R-:W-:-:S04]  /*0a00*/  SHF.R.U32.HI R152, RZ, 0x2, R156 ;  /* 0x00000002ff987819 */ /* 0x001fc8000001169c */
[C---:B------:R-:W-:Y:S02]  /*0a10*/  LOP3.LUT R159, R152.reuse, 0xff, RZ, 0xc0, !PT ;  /* 0x000000ff989f7812 */ /* 0x040fe400078ec0ff */
[C---:B------:R-:W-:Y:S02]  /*0a20*/  LEA R3, R152.reuse, R3, 0x1 ;  /* 0x0000000398037211 */ /* 0x040fe400078e08ff */
[C---:B------:R-:W-:Y:S01]  /*0a30*/  LEA R160, R159.reuse, R150, 0x3 ;  /* 0x000000969fa07211 */ /* 0x040fe200078e18ff */
[C---:B------:R-:W-:Y:S01]  /*0a40*/  IMAD R158, R159.reuse, 0x4, R150 ;  /* 0x000000049f9e7824 */ /* 0x040fe200078e0296 */
[C---:B------:R-:W-:Y:S01]  /*0a50*/  IADD3 R3, PT, PT, R152.reuse, R3, R152 ;  /* 0x0000000398037210 */ /* 0x040fe20007ffe098 */
[----:B------:R-:W-:Y:S01]  /*0a60*/  IMAD R159, R159, 0xc, R150 ;  /* 0x0000000c9f9f7824 */ /* 0x000fe200078e0296 */
[----:B--2---:R0:W-:Y:S04]  /*0a70*/  STS [R150], R132 ;  /* 0x0000008496007388 */ /* 0x0041e80000000800 */
[----:B------:R1:W-:Y:S04]  /*0a80*/  STS [R150+0x200], R133 ;  /* 0x0002008596007388 */ /* 0x0003e80000000800 */
[----:B------:R-:W-:Y:S01]  /*0a90*/  STS [R150+0x400], R134 ;  /* 0x0004008696007388 */ /* 0x000fe20000000800 */
[----:B0-----:R-:W-:-:S03]  /*0aa0*/  IMAD R132, R152, UR7, RZ ;  /* 0x0000000798847c24 */ /* 0x001fc6000f8e02ff */
[----:B------:R0:W-:Y:S01]  /*0ab0*/  STS [R150+0x600], R135 ;  /* 0x0006008796007388 */ /* 0x0001e20000000800 */
[----:B-1----:R-:W-:Y:S01]  /*0ac0*/  LOP3.LUT R133, R156, 0xfffffffc, RZ, 0xc0, !PT ;  /* 0xfffffffc9c857812 */ /* 0x002fe200078ec0ff */
[C---:B------:R-:W-:Y:S02]  /*0ad0*/  IMAD R157, R132.reuse, 0x4, R157 ;  /* 0x00000004849d7824 */ /* 0x040fe400078e029d */
[----:B---3--:R1:W-:Y:S01]  /*0ae0*/  STS [R158], R136 ;  /* 0x000000889e007388 */ /* 0x0083e20000000800 */
[C---:B------:R-:W-:Y:S02]  /*0af0*/  LEA R153, R132.reuse, R153, 0x2 ;  /* 0x0000009984997211 */ /* 0x040fe400078e10ff */
[----:B------:R-:W-:Y:S01]  /*0b00*/  IADD3 R148, PT, PT, R133, R148, RZ ;  /* 0x0000009485947210 */ /* 0x000fe20007ffe0ff */
[----:B------:R1:W-:Y:S01]  /*0b10*/  STS [R158+0x200], R137 ;  /* 0x000200899e007388 */ /* 0x0003e20000000800 */
[C---:B------:R-:W-:Y:S02]  /*0b20*/  LEA R155, R132.reuse, R155, 0x2 ;  /* 0x0000009b849b7211 */ /* 0x040fe400078e10ff */
[----:B------:R-:W-:Y:S01]  /*0b30*/  LEA R151, R132, R151, 0x2 ;  /* 0x0000009784977211 */ /* 0x000fe200078e10ff */
[----:B------:R1:W-:Y:S01]  /*0b40*/  STS [R158+0x400], R138 ;  /* 0x0004008a9e007388 */ /* 0x0003e20000000800 */
[----:B0-----:R-:W-:-:S03]  /*0b50*/  LEA R150, R152, R150, 0x4 ;  /* 0x0000009698967211 */ /* 0x001fc600078e20ff */
[----:B------:R1:W-:Y:S04]  /*0b60*/  STS [R158+0x600], R139 ;  /* 0x0006008b9e007388 */ /* 0x0003e80000000800 */
[----:B----4-:R1:W-:Y:S04]  /*0b70*/  STS [R160], R140 ;  /* 0x0000008ca0007388 */ /* 0x0103e80000000800 */
[----:B------:R1:W-:Y:S04]  /*0b80*/  STS [R160+0x200], R141 ;  /* 0x0002008da0007388 */ /* 0x0003e80000000800 */
[----:B------:R1:W-:Y:S04]  /*0b90*/  STS [R160+0x400], R142 ;  /* 0x0004008ea0007388 */ /* 0x0003e80000000800 */
[----:B------:R1:W-:Y:S04]  /*0ba0*/  STS [R160+0x600], R143 ;  /* 0x0006008fa0007388 */ /* 0x0003e80000000800 */
[----:B-----5:R1:W-:Y:S04]  /*0bb0*/  STS [R159], R144 ;  /* 0x000000909f007388 */ /* 0x0203e80000000800 */
[----:B------:R1:W-:Y:S04]  /*0bc0*/  STS [R159+0x200], R145 ;  /* 0x000200919f007388 */ /* 0x0003e80000000800 */
[----:B------:R1:W-:Y:S04]  /*0bd0*/  STS [R159+0x400], R146 ;  /* 0x000400929f007388 */ /* 0x0003e80000000800 */
[----:B------:R1:W-:Y:S01]  /*0be0*/  STS [R159+0x600], R147 ;  /* 0x000600939f007388 */ /* 0x0003e20000000800 */
[----:B------:R-:W-:Y:S05]  /*0bf0*/  @P0 BRA `(.L_x_3) ;  /* 0xfffffffc00500947 */ /* 0x000fea000383ffff */
.L_x_2:
[----:B-1----:R-:W-:-:S04]  /*0c00*/  IADD3 R141, PT, PT, R154, 0x1, RZ ;  /* 0x000000019a8d7810 */ /* 0x002fc80007ffe0ff */
[----:B------:R-:W-:-:S13]  /*0c10*/  LOP3.LUT P0, RZ, R141, 0x3, RZ, 0xc0, !PT ;  /* 0x000000038dff7812 */ /* 0x000fda000780c0ff */
[----:B------:R-:W-:Y:S05]  /*0c20*/  @!P0 BRA `(.L_x_1) ;  /* 0x0000000000c88947 */ /* 0x000fea0003800000 */
[----:B------:R-:W0:Y:S01]  /*0c30*/  S2R R138, SR_TID.X ;  /* 0x00000000008a7919 */ /* 0x000e220000002100 */
[----:B------:R-:W1:Y:S01]  /*0c40*/  LDC.64 R136, c[0x0][0x380] ;  /* 0x0000e000ff887b82 */ /* 0x000e620000000a00 */
[----:B------:R-:W2:Y:S01]  /*0c50*/  LDCU UR7, c[0x0][0x398] ;  /* 0x00007300ff0777ac */ /* 0x000ea20008000800 */
[----:B------:R-:W3:Y:S01]  /*0c60*/  S2R R132, SR_CTAID.Y ;  /* 0x0000000000847919 */ /* 0x000ee20000002600 */
[----:B0-----:R-:W-:Y:S02]  /*0c70*/  SHF.L.U32 R133, R138, 0x2, RZ ;  /* 0x000000028a857819 */ /* 0x001fe400000006ff */
[----:B------:R-:W-:Y:S02]  /*0c80*/  SHF.R.U32.HI R143, RZ, 0x2, R138 ;  /* 0x00000002ff8f7819 */ /* 0x000fe4000001168a */
[----:B------:R-:W-:Y:S02]  /*0c90*/  LOP3.LUT R133, R133, 0xc, RZ, 0xc0, !PT ;  /* 0x0000000c85857812 */ /* 0x000fe400078ec0ff */
[----:B---3--:R-:W-:-:S02]  /*0ca0*/  LEA R142, R132, R143, 0x7 ;  /* 0x0000008f848e7211 */ /* 0x008fc400078e38ff */
[----:B------:R-:W-:-:S03]  /*0cb0*/  IADD3 R139, PT, PT, R133, UR4, RZ ;  /* 0x00000004858b7c10 */ /* 0x000fc6000fffe0ff */
[----:B------:R-:W-:-:S04]  /*0cc0*/  IMAD.IADD R132, R142, 0x1, R148 ;  /* 0x000000018e847824 */ /* 0x000fc800078e0294 */
[----:B--2---:R-:W-:-:S04]  /*0cd0*/  IMAD R133, R132, UR7, R139 ;  /* 0x0000000784857c24 */ /* 0x004fc8000f8e028b */
[----:B-1----:R-:W-:-:S06]  /*0ce0*/  IMAD.WIDE R132, R133, 0x4, R136 ;  /* 0x0000000485847825 */ /* 0x002fcc00078e0288 */
[----:B------:R-:W2:Y:S01]  /*0cf0*/  LDG.E.128 R132, desc[UR10][R132.64] ;  /* 0x0000000a84847981 */ /* 0x000ea2000c1e1d00 */
[----:B------:R-:W0:Y:S01]  /*0d00*/  S2UR UR6, SR_CgaCtaId ;  /* 0x00000000000679c3 */ /* 0x000e220000008800 */
[----:B------:R-:W-:Y:S01]  /*0d10*/  SHF.L.U32 R138, R138, 0x9, RZ ;  /* 0x000000098a8a7819 */ /* 0x000fe200000006ff */
[----:B------:R-:W-:-:S03]  /*0d20*/  UMOV UR5, 0x400 ;  /* 0x0000040000057882 */ /* 0x000fc60000000000 */
[----:B------:R-:W-:Y:S02]  /*0d30*/  LOP3.LUT R140, R143, 0x600, R138, 0xf8, !PT ;  /* 0x000006008f8c7812 */ /* 0x000fe400078ef88a */
[----:B------:R-:W-:Y:S02]  /*0d40*/  LOP3.LUT R138, R141, 0x3, RZ, 0xc0, !PT ;  /* 0x000000038d8a7812 */ /* 0x000fe400078ec0ff */
[----:B------:R-:W-:Y:S02]  /*0d50*/  IADD3 R148, PT, PT, R140, R148, RZ ;  /* 0x000000948c947210 */ /* 0x000fe40007ffe0ff */
[----:B------:R-:W-:Y:S01]  /*0d60*/  ISETP.NE.AND P0, PT, R138, 0x1, PT ;  /* 0x000000018a00780c */ /* 0x000fe20003f05270 */
[----:B0-----:R-:W-:-:S06]  /*0d70*/  ULEA UR5, UR6, UR5, 0x18 ;  /* 0x0000000506057291 */ /* 0x001fcc000f8ec0ff */
[----:B------:R-:W-:-:S05]  /*0d80*/  LEA R148, R148, UR5, 0x2 ;  /* 0x0000000594947c11 */ /* 0x000fca000f8e10ff */
[----:B--2---:R0:W-:Y:S04]  /*0d90*/  STS [R148], R132 ;  /* 0x0000008494007388 */ /* 0x0041e80000000800 */
[----:B------:R0:W-:Y:S04]  /*0da0*/  STS [R148+0x200], R133 ;  /* 0x0002008594007388 */ /* 0x0001e80000000800 */
[----:B------:R0:W-:Y:S04]  /*0db0*/  STS [R148+0x400], R134 ;  /* 0x0004008694007388 */ /* 0x0001e80000000800 */
[----:B------:R0:W-:Y:S01]  /*0dc0*/  STS [R148+0x600], R135 ;  /* 0x0006008794007388 */ /* 0x0001e20000000800 */
[----:B------:R-:W-:Y:S05]  /*0dd0*/  @!P0 BRA `(.L_x_1) ;  /* 0x00000000005c8947 */ /* 0x000fea0003800000 */
[----:B------:R-:W-:-:S05]  /*0de0*/  IADD3 R142, PT, PT, R142, R3, RZ ;  /* 0x000000038e8e7210 */ /* 0x000fca0007ffe0ff */
[----:B0-----:R-:W-:-:S04]  /*0df0*/  IMAD R133, R142, UR7, R139 ;  /* 0x000000078e857c24 */ /* 0x001fc8000f8e028b */
[----:B------:R-:W-:-:S06]  /*0e00*/  IMAD.WIDE R132, R133, 0x4, R136 ;  /* 0x0000000485847825 */ /* 0x000fcc00078e0288 */
[----:B------:R-:W2:Y:S01]  /*0e10*/  LDG.E.128 R132, desc[UR10][R132.64] ;  /* 0x0000000a84847981 */ /* 0x000ea2000c1e1d00 */
[----:B------:R-:W-:Y:S02]  /*0e20*/  IADD3 R3, PT, PT, R140, R3, RZ ;  /* 0x000000038c037210 */ /* 0x000fe40007ffe0ff */
[----:B------:R-:W-:Y:S02]  /*0e30*/  ISETP.NE.AND P0, PT, R138, 0x2, PT ;  /* 0x000000028a00780c */ /* 0x000fe40003f05270 */
[----:B------:R-:W-:-:S05]  /*0e40*/  LEA R3, R3, UR5, 0x2 ;  /* 0x0000000503037c11 */ /* 0x000fca000f8e10ff */
[----:B--2---:R1:W-:Y:S04]  /*0e50*/  STS [R3], R132 ;  /* 0x0000008403007388 */ /* 0x0043e80000000800 */
[----:B------:R1:W-:Y:S04]  /*0e60*/  STS [R3+0x200], R133 ;  /* 0x0002008503007388 */ /* 0x0003e80000000800 */
[----:B------:R1:W-:Y:S04]  /*0e70*/  STS [R3+0x400], R134 ;  /* 0x0004008603007388 */ /* 0x0003e80000000800 */
[----:B------:R1:W-:Y:S01]  /*0e80*/  STS [R3+0x600], R135 ;  /* 0x0006008703007388 */ /* 0x0003e20000000800 */
[----:B------:R-:W-:Y:S05]  /*0e90*/  @!P0 BRA `(.L_x_1) ;  /* 0x00000000002c8947 */ /* 0x000fea0003800000 */
[----:B------:R-:W0:Y:S01]  /*0ea0*/  LDCU UR5, c[0x0][0x360] ;  /* 0x00006c00ff0577ac */ /* 0x000e220008000800 */
[----:B-1----:R-:W1:Y:S02]  /*0eb0*/  LDC R133, c[0x0][0x360] ;  /* 0x0000d800ff857b82 */ /* 0x002e640000000800 */
[----:B-1----:R-:W-:-:S05]  /*0ec0*/  LEA.HI R132, R133, R142, RZ, 0x1e ;  /* 0x0000008e85847211 */ /* 0x002fca00078ff0ff */
[----:B------:R-:W-:-:S04]  /*0ed0*/  IMAD R139, R132, UR7, R139 ;  /* 0x00000007848b7c24 */ /* 0x000fc8000f8e028b */
[----:B------:R-:W-:-:S06]  /*0ee0*/  IMAD.WIDE R136, R139, 0x4, R136 ;  /* 0x000000048b887825 */ /* 0x000fcc00078e0288 */
[----:B------:R-:W2:Y:S01]  /*0ef0*/  LDG.E.128 R136, desc[UR10][R136.64] ;  /* 0x0000000a88887981 */ /* 0x000ea2000c1e1d00 */
[----:B0-----:R-:W-:-:S09]  /*0f00*/  ULOP3.LUT UR5, UR5, 0x3fc, URZ, 0xc0, !UPT ;  /* 0x000003fc05057892 */ /* 0x001fd2000f8ec0ff */
[----:B--2---:R2:W-:Y:S04]  /*0f10*/  STS [R3+UR5], R136 ;  /* 0x0000008803007988 */ /* 0x0045e80008000805 */
[----:B------:R2:W-:Y:S04]  /*0f20*/  STS [R3+UR5+0x200], R137 ;  /* 0x0002008903007988 */ /* 0x0005e80008000805 */
[----:B------:R2:W-:Y:S04]  /*0f30*/  STS [R3+UR5+0x400], R138 ;  /* 0x0004008a03007988 */ /* 0x0005e80008000805 */
[----:B------:R2:W-:Y:S02]  /*0f40*/  STS [R3+UR5+0x600], R139 ;  /* 0x0006008b03007988 */ /* 0x0005e40008000805 */
.L_x_1:
[----:B------:R-:W3:Y:S01]  /*0f50*/  LDCU UR5, c[0x0][0x360] ;  /* 0x00006c00ff0577ac */ /* 0x000ee20008000800 */
[----:B-12---:R-:W1:Y:S01]  /*0f60*/  S2R R3, SR_TID.X ;  /* 0x0000000000037919 */ /* 0x006e620000002100 */
[----:B------:R-:W2:Y:S01]  /*0f70*/  S2UR UR9, SR_CgaCtaId ;  /* 0x00000000000979c3 */ /* 0x000ea20000008800 */
[----:B------:R-:W-:Y:S01]  /*0f80*/  ISETP.NE.AND P1, PT, R0, RZ, PT ;  /* 0x000000ff0000720c */ /* 0x000fe20003f25270 */
[----:B---3--:R-:W-:-:S03]  /*0f90*/  UISETP.GT.U32.AND UP0, UPT, UR5, 0x17f, UPT ;  /* 0x0000017f0500788c */ /* 0x008fc6000bf04070 */
[----:B------:R-:W-:-:S06]  /*0fa0*/  UMOV UR5, URZ ;  /* 0x000000ff00057c82 */ /* 0x000fcc0008000000 */
[----:B--2---:R-:W-:Y:S05]  /*0fb0*/  BRA.U UP0, `(.L_x_4) ;  /* 0x0000000100c47547 */ /* 0x004fea000b800000 */
[----:B------:R-:W2:Y:S01]  /*0fc0*/  S2R R151, SR_TID.X ;  /* 0x0000000000977919 */ /* 0x000ea20000002100 */
[----:B------:R-:W3:Y:S01]  /*0fd0*/  S2UR UR7, SR_CgaCtaId ;  /* 0x00000000000779c3 */ /* 0x000ee20000008800 */
[----:B------:R-:W-:Y:S01]  /*0fe0*/  UMOV UR5, 0x400 ;  /* 0x0000040000057882 */ /* 0x000fe20000000000 */
[----:B------:R-:W4:Y:S01]  /*0ff0*/  LDCU UR12, c[0x0][0x398] ;  /* 0x00007300ff0c77ac */ /* 0x000f220008000800 */
[----:B0-----:R-:W0:Y:S01]  /*1000*/  S2R R133, SR_CTAID.X ;  /* 0x0000000000857919 */ /* 0x001e220000002500 */
[----:B------:R-:W-:Y:S01]  /*1010*/  UIADD3 UR5, UPT, UPT, UR5, 0x2000, URZ ;  /* 0x0000200005057890 */ /* 0x000fe2000fffe0ff */
[----:B------:R-:W-:-:S03]  /*1020*/  UMOV UR6, URZ ;  /* 0x000000ff00067c82 */ /* 0x000fc60008000000 */
[----:B---3--:R-:W-:-:S03]  /*1030*/  ULEA UR7, UR7, UR5, 0x18 ;  /* 0x0000000507077291 */ /* 0x008fc6000f8ec0ff */
[----:B------:R-:W-:Y:S01]  /*1040*/  UMOV UR5, URZ ;  /* 0x000000ff00057c82 */ /* 0x000fe20008000000 */
[C---:B--2---:R-:W-:Y:S02]  /*1050*/  SHF.L.U32 R148, R151.reuse, 0x2, RZ ;  /* 0x0000000297947819 */ /* 0x044fe400000006ff */
[----:B------:R-:W-:Y:S02]  /*1060*/  SHF.L.U32 R149, R151, 0x4, RZ ;  /* 0x0000000497957819 */ /* 0x000fe400000006ff */
[----:B------:R-:W-:Y:S02]  /*1070*/  LOP3.LUT R148, R148, 0xfc, RZ, 0xc0, !PT ;  /* 0x000000fc94947812 */ /* 0x000fe400078ec0ff */
[----:B------:R-:W-:-:S03]  /*1080*/  LOP3.LUT R149, R149, 0x3f0, RZ, 0xc0, !PT ;  /* 0x000003f095957812 */ /* 0x000fc600078ec0ff */
[----:B0---4-:R-:W-:-:S07]  /*1090*/  IMAD R148, R133, 0x100, R148 ;  /* 0x0000010085947824 */ /* 0x011fce00078e0294 */
.L_x_5:
[----:B------:R-:W0:Y:S01]  /*10a0*/  LDCU UR8, c[0x0][0x360] ;  /* 0x00006c00ff0877ac */ /* 0x000e220008000800 */
[----:B--2---:R-:W2:Y:S01]  /*10b0*/  LDC.64 R136, c[0x0][0x388] ;  /* 0x0000e200ff887b82 */ /* 0x004ea20000000a00 */
[----:B------:R-:W-:-:S04]  /*10c0*/  LEA.HI R150, R151, UR5, RZ, 0x1a ;  /* 0x0000000597967c11 */ /* 0x000fc8000f8fd0ff */
[----:B------:R-:W-:-:S05]  /*10d0*/  IADD3 R133, PT, PT, R150, UR4, RZ ;  /* 0x0000000496857c10 */ /* 0x000fca000fffe0ff */
[----:B------:R-:W-:Y:S01]  /*10e0*/  IMAD R135, R133, UR12, R148 ;  /* 0x0000000c85877c24 */ /* 0x000fe2000f8e0294 */
[----:B0-----:R-:W-:-:S06]  /*10f0*/  USHF.R.U32.HI UR8, URZ, 0x6, UR8 ;  /* 0x00000006ff087899 */ /* 0x001fcc0008011608 */
[----:B------:R-:W-:Y:S01]  /*1100*/  IADD3 R139, PT, PT, R133, UR8, RZ ;  /* 0x00000008858b7c10 */ /* 0x000fe2000fffe0ff */
[----:B--2---:R-:W-:-:S03]  /*1110*/  IMAD.WIDE.U32 R132, R135, 0x4, R136 ;  /* 0x0000000487847825 */ /* 0x004fc600078e0088 */
[C---:B------:R-:W-:Y:S01]  /*1120*/  IADD3 R141, PT, PT, R139.reuse, UR8, RZ ;  /* 0x000000088b8d7c10 */ /* 0x040fe2000fffe0ff */
[--C-:B------:R-:W-:Y:S02]  /*1130*/  IMAD R139, R139, UR12, R148.reuse ;  /* 0x0000000c8b8b7c24 */ /* 0x100fe4000f8e0294 */
[----:B------:R-:W2:Y:S01]  /*1140*/  LDG.E.128 R132, desc[UR10][R132.64] ;  /* 0x0000000a84847981 */ /* 0x000ea2000c1e1d00 */
[C---:B------:R-:W-:Y:S01]  /*1150*/  IADD3 R143, PT, PT, R141.reuse, UR8, RZ ;  /* 0x000000088d8f7c10 */ /* 0x040fe2000fffe0ff */
[----:B------:R-:W-:Y:S02]  /*1160*/  IMAD R141, R141, UR12, R148 ;  /* 0x0000000c8d8d7c24 */ /* 0x000fe4000f8e0294 */
[----:B------:R-:W-:-:S04]  /*1170*/  IMAD.WIDE.U32 R138, R139, 0x4, R136 ;  /* 0x000000048b8a7825 */ /* 0x000fc800078e0088 */
[----:B------:R-:W-:Y:S02]  /*1180*/  IMAD R143, R143, UR12, R148 ;  /* 0x0000000c8f8f7c24 */ /* 0x000fe4000f8e0294 */
[----:B------:R-:W-:-:S04]  /*1190*/  IMAD.WIDE.U32 R140, R141, 0x4, R136 ;  /* 0x000000048d8c7825 */ /* 0x000fc800078e0088 */
[----:B------:R-:W-:Y:S02]  /*11a0*/  IMAD.WIDE.U32 R144, R143, 0x4, R136 ;  /* 0x000000048f907825 */ /* 0x000fe400078e0088 */
[----:B------:R-:W3:Y:S04]  /*11b0*/  LDG.E.128 R136, desc[UR10][R138.64] ;  /* 0x0000000a8a887981 */ /* 0x000ee8000c1e1d00 */
[----:B------:R-:W4:Y:S04]  /*11c0*/  LDG.E.128 R140, desc[UR10][R140.64] ;  /* 0x0000000a8c8c7981 */ /* 0x000f28000c1e1d00 */
[----:B------:R-:W5:Y:S01]  /*11d0*/  LDG.E.128 R144, desc[UR10][R144.64] ;  /* 0x0000000a90907981 */ /* 0x000f62000c1e1d00 */
[C---:B------:R-:W-:Y:S01]  /*11e0*/  LEA R152, R150.reuse, R149, 0xa ;  /* 0x0000009596987211 */ /* 0x040fe200078e50ff */
[----:B------:R-:W-:Y:S01]  /*11f0*/  UIADD3 UR6, UPT, UPT, UR6, 0x4, URZ ;  /* 0x0000000406067890 */ /* 0x000fe2000fffe0ff */
[----:B------:R-:W-:Y:S01]  /*1200*/  IADD3 R150, PT, PT, R150, UR8, RZ ;  /* 0x0000000896967c10 */ /* 0x000fe2000fffe0ff */
[----:B------:R-:W-:-:S04]  /*1210*/  ULEA UR5, UR8, UR5, 0x2 ;  /* 0x0000000508057291 */ /* 0x000fc8000f8e10ff */
[----:B------:R-:W-:Y:S01]  /*1220*/  VIADD R156, R150, UR8 ;  /* 0x00000008969c7c36 */ /* 0x000fe20008000000 */
[----:B------:R-:W-:Y:S02]  /*1230*/  ISETP.NE.AND P0, PT, R2, UR6, PT ;  /* 0x0000000602007c0c */ /* 0x000fe4000bf05270 */
[-C--:B------:R-:W-:Y:S02]  /*1240*/  LEA R150, R150, R149.reuse, 0xa ;  /* 0x0000009596967211 */ /* 0x080fe400078e50ff */
[C---:B------:R-:W-:Y:S02]  /*1250*/  IADD3 R158, PT, PT, R156.reuse, UR8, RZ ;  /* 0x000000089c9e7c10 */ /* 0x040fe4000fffe0ff */
[-C--:B------:R-:W-:Y:S02]  /*1260*/  LEA R156, R156, R149.reuse, 0xa ;  /* 0x000000959c9c7211 */ /* 0x080fe400078e50ff */
[----:B------:R-:W-:Y:S01]  /*1270*/  LEA R158, R158, R149, 0xa ;  /* 0x000000959e9e7211 */ /* 0x000fe200078e50ff */
[----:B--2---:R2:W-:Y:S04]  /*1280*/  STS.128 [R152+UR7], R132 ;  /* 0x0000008498007988 */ /* 0x0045e80008000c07 */
[----:B---3--:R2:W-:Y:S04]  /*1290*/  STS.128 [R150+UR7], R136 ;  /* 0x0000008896007988 */ /* 0x0085e80008000c07 */
[----:B----4-:R2:W-:Y:S04]  /*12a0*/  STS.128 [R156+UR7], R140 ;  /* 0x0000008c9c007988 */ /* 0x0105e80008000c07 */
[----:B-----5:R2:W-:Y:S01]  /*12b0*/  STS.128 [R158+UR7], R144 ;  /* 0x000000909e007988 */ /* 0x0205e20008000c07 */
[----:B------:R-:W-:Y:S05]  /*12c0*/  @P0 BRA `(.L_x_5) ;  /* 0xfffffffc00740947 */ /* 0x000fea000383ffff */
.L_x_4:
[----:B------:R-:W-:Y:S05]  /*12d0*/  @!P1 BRA `(.L_x_6) ;  /* 0x00000000009c9947 */ /* 0x000fea0003800000 */
[----:B--2---:R-:W2:Y:S01]  /*12e0*/  S2R R140, SR_TID.X ;  /* 0x00000000008c7919 */ /* 0x004ea20000002100 */
[----:B0-----:R-:W0:Y:S01]  /*12f0*/  LDC.64 R132, c[0x0][0x388] ;  /* 0x0000e200ff847b82 */ /* 0x001e220000000a00 */
[----:B------:R-:W3:Y:S01]  /*1300*/  LDCU UR7, c[0x0][0x398] ;  /* 0x00007300ff0777ac */ /* 0x000ee20008000800 */
[----:B------:R-:W4:Y:S01]  /*1310*/  S2R R134, SR_CTAID.X ;  /* 0x0000000000867919 */ /* 0x000f220000002500 */
[----:B--2---:R-:W-:-:S04]  /*1320*/  SHF.L.U32 R135, R140, 0x2, RZ ;  /* 0x000000028c877819 */ /* 0x004fc800000006ff */
[----:B------:R-:W-:Y:S02]  /*1330*/  LOP3.LUT R137, R135, 0xfc, RZ, 0xc0, !PT ;  /* 0x000000fc87897812 */ /* 0x000fe400078ec0ff */
[----:B------:R-:W-:Y:S02]  /*1340*/  LEA.HI R135, R140, UR5, RZ, 0x1a ;  /* 0x000000058c877c11 */ /* 0x000fe4000f8fd0ff */
[----:B----4-:R-:W-:-:S03]  /*1350*/  LEA R143, R134, R137, 0x8 ;  /* 0x00000089868f7211 */ /* 0x010fc600078e40ff */
[----:B------:R-:W-:-:S04]  /*1360*/  VIADD R134, R135, UR4 ;  /* 0x0000000487867c36 */ /* 0x000fc80008000000 */
[----:B---3--:R-:W-:-:S04]  /*1370*/  IMAD R137, R134, UR7, R143 ;  /* 0x0000000786897c24 */ /* 0x008fc8000f8e028f */
[----:B0-----:R-:W-:-:S06]  /*1380*/  IMAD.WIDE.U32 R136, R137, 0x4, R132 ;  /* 0x0000000489887825 */ /* 0x001fcc00078e0084 */
[----:B------:R-:W2:Y:S01]  /*1390*/  LDG.E.128 R136, desc[UR10][R136.64] ;  /* 0x0000000a88887981 */ /* 0x000ea2000c1e1d00 */
[----:B------:R-:W0:Y:S01]  /*13a0*/  S2UR UR6, SR_CgaCtaId ;  /* 0x00000000000679c3 */ /* 0x000e220000008800 */
[----:B------:R-:W-:Y:S01]  /*13b0*/  UMOV UR5, 0x400 ;  /* 0x0000040000057882 */ /* 0x000fe20000000000 */
[----:B------:R-:W-:Y:S01]  /*13c0*/  SHF.L.U32 R140, R140, 0x4, RZ ;  /* 0x000000048c8c7819 */ /* 0x000fe200000006ff */
[----:B------:R-:W-:Y:S01]  /*13d0*/  UIADD3 UR5, UPT, UPT, UR5, 0x2000, URZ ;  /* 0x0000200005057890 */ /* 0x000fe2000fffe0ff */
[----:B------:R-:W-:Y:S02]  /*13e0*/  ISETP.NE.AND P0, PT, R0, 0x1, PT ;  /* 0x000000010000780c */ /* 0x000fe40003f05270 */
[----:B------:R-:W-:-:S04]  /*13f0*/  LOP3.LUT R142, R140, 0x3f0, RZ, 0xc0, !PT ;  /* 0x000003f08c8e7812 */ /* 0x000fc800078ec0ff */
[----:B------:R-:W-:Y:S01]  /*1400*/  LEA R134, R135, R142, 0xa ;  /* 0x0000008e87867211 */ /* 0x000fe200078e50ff */
[----:B0-----:R-:W-:-:S09]  /*1410*/  ULEA UR5, UR6, UR5, 0x18 ;  /* 0x0000000506057291 */ /* 0x001fd2000f8ec0ff */
[----:B--2---:R3:W-:Y:S01]  /*1420*/  STS.128 [R134+UR5], R136 ;  /* 0x0000008886007988 */ /* 0x0047e20008000c05 */
[----:B------:R-:W-:Y:S05]  /*1430*/  @!P0 BRA `(.L_x_6) ;  /* 0x0000000000448947 */ /* 0x000fea0003800000 */
[----:B------:R-:W-:Y:S01]  /*1440*/  ISETP.NE.AND P0, PT, R0, 0x2, PT ;  /* 0x000000020000780c */ /* 0x000fe20003f05270 */
[----:B---3--:R-:W0:-:S12]  /*1450*/  LDC R134, c[0x0][0x360] ;  /* 0x0000d800ff867b82 */ /* 0x008e180000000800 */
[----:B------:R-:W2:Y:S01]  /*1460*/  @P0 LDC R141, c[0x0][0x360] ;  /* 0x0000d800ff8d0b82 */ /* 0x000ea20000000800 */
[----:B0-----:R-:W-:-:S04]  /*1470*/  LEA.HI R140, R134, R135, RZ, 0x1a ;  /* 0x00000087868c7211 */ /* 0x001fc800078fd0ff */
[----:B------:R-:W-:-:S05]  /*1480*/  IADD3 R136, PT, PT, R140, UR4, RZ ;  /* 0x000000048c887c10 */ /* 0x000fca000fffe0ff */
[----:B------:R-:W-:Y:S01]  /*1490*/  IMAD R135, R136, UR7, R143 ;  /* 0x0000000788877c24 */ /* 0x000fe2000f8e028f */
[----:B--2---:R-:W-:-:S05]  /*14a0*/  @P0 LEA.HI R134, R141, R136, RZ, 0x1a ;  /* 0x000000888d860211 */ /* 0x004fca00078fd0ff */
[----:B------:R-:W-:Y:S02]  /*14b0*/  @P0 IMAD R137, R134, UR7, R143 ;  /* 0x0000000786890c24 */ /* 0x000fe4000f8e028f */
[----:B------:R-:W-:-:S04]  /*14c0*/  IMAD.WIDE.U32 R134, R135, 0x4, R132 ;  /* 0x0000000487867825 */ /* 0x000fc800078e0084 */
[----:B------:R-:W-:Y:S02]  /*14d0*/  @P0 IMAD.WIDE.U32 R136, R137, 0x4, R132 ;  /* 0x0000000489880825 */ /* 0x000fe400078e0084 */
[----:B------:R-:W2:Y:S04]  /*14e0*/  LDG.E.128 R132, desc[UR10][R134.64] ;  /* 0x0000000a86847981 */ /* 0x000ea8000c1e1d00 */
[----:B------:R-:W3:Y:S01]  /*14f0*/  @P0 LDG.E.128 R136, desc[UR10][R136.64] ;  /* 0x0000000a88880981 */ /* 0x000ee2000c1e1d00 */
[----:B------:R-:W-:Y:S02]  /*1500*/  @P0 LEA.HI R141, R141, R140, RZ, 0x1a ;  /* 0x0000008c8d8d0211 */ /* 0x000fe400078fd0ff */
[-C--:B------:R-:W-:Y:S02]  /*1510*/  LEA R140, R140, R142.reuse, 0xa ;  /* 0x0000008e8c8c7211 */ /* 0x080fe400078e50ff */
[----:B------:R-:W-:-:S03]  /*1520*/  @P0 LEA R141, R141, R142, 0xa ;  /* 0x0000008e8d8d0211 */ /* 0x000fc600078e50ff */
[----:B--2---:R4:W-:Y:S04]  /*1530*/  STS.128 [R140+UR5], R132 ;  /* 0x000000848c007988 */ /* 0x0049e80008000c05 */
[----:B---3--:R4:W-:Y:S02]  /*1540*/  @P0 STS.128 [R141+UR5], R136 ;  /* 0x000000888d000988 */ /* 0x0089e40008000c05 */
.L_x_6:
[----:B------:R-:W-:Y:S01]  /*1550*/  BAR.SYNC.DEFER_BLOCKING 0x0 ;  /* 0x0000000000007b1d */ /* 0x000fe20000010000 */
[----:B012-4-:R-:W-:Y:S01]  /*1560*/  SHF.R.U32.HI R132, RZ, 0x1, R3 ;  /* 0x00000001ff847819 */ /* 0x017fe20000011603 */
[C---:B------:R-:W-:Y:S01]  /*1570*/  IMAD.SHL.U32 R133, R3.reuse, 0x4, RZ ;  /* 0x0000000403857824 */ /* 0x040fe200078e00ff */
[----:B---3--:R-:W-:Y:S01]  /*1580*/  SHF.L.U32 R134, R3, 0x1, RZ ;  /* 0x0000000103867819 */ /* 0x008fe200000006ff */
[----:B------:R-:W-:Y:S01]  /*1590*/  HFMA2 R153, -RZ, RZ, 0, 0 ;  /* 0x00000000ff997431 */ /* 0x000fe200000001ff */
[----:B------:R-:W-:Y:S01]  /*15a0*/  LOP3.LUT R3, R132, 0x1c0, RZ, 0xc0, !PT ;  /* 0x000001c084037812 */ /* 0x000fe200078ec0ff */
[----:B------:R-:W-:Y:S01]  /*15b0*/  UMOV UR5, 0x400 ;  /* 0x0000040000057882 */ /* 0x000fe20000000000 */
[----:B------:R-:W-:Y:S01]  /*15c0*/  LOP3.LUT R152, R134, 0xc0, RZ, 0xc0, !PT ;  /* 0x000000c086987812 */ /* 0x000fe200078ec0ff */
[----:B------:R-:W-:Y:S01]  /*15d0*/  ULEA UR6, UR9, UR5, 0x18 ;  /* 0x0000000509067291 */ /* 0x000fe2000f8ec0ff */
[----:B------:R-:W-:Y:S01]  /*15e0*/  LOP3.LUT R3, R3, 0x20, R134, 0xf8, !PT ;  /* 0x0000002003037812 */ /* 0x000fe200078ef886 */
[----:B------:R-:W-:Y:S01]  /*15f0*/  UIADD3 UR5, UPT, UPT, UR5, 0x2000, URZ ;  /* 0x0000200005057890 */ /* 0x000fe2000fffe0ff */
[----:B------:R-:W-:-:S03]  /*1600*/  LOP3.LUT R152, R152, 0x3c, R133, 0xf8, !PT ;  /* 0x0000003c98987812 */ /* 0x000fc600078ef885 */
[----:B------:R-:W-:-:S12]  /*1610*/  ULEA UR5, UR9, UR5, 0x18 ;  /* 0x0000000509057291 */ /* 0x000fd8000f8ec0ff */
.L_x_7:
[C---:B------:R-:W-:Y:S02]  /*1620*/  LEA R132, R153.reuse, R152, 0x8 ;  /* 0x0000009899847211 */ /* 0x040fe400078e40ff */
[C---:B------:R-:W-:Y:S02]  /*1630*/  LEA R148, R153.reuse, R3, 0x7 ;  /* 0x0000000399947211 */ /* 0x040fe400078e38ff */
[----:B------:R-:W-:Y:S02]  /*1640*/  LEA R132, R132, UR5, 0x2 ;  /* 0x0000000584847c11 */ /* 0x000fe4000f8e10ff */
[----:B------:R-:W-:Y:S02]  /*1650*/  LEA R148, R148, UR6, 0x2 ;  /* 0x0000000694947c11 */ /* 0x000fe4000f8e10ff */
[----:B------:R-:W-:Y:S02]  /*1660*/  IADD3 R153, PT, PT, R153, 0x1, RZ ;  /* 0x0000000199997810 */ /* 0x000fe40007ffe0ff */
[----:B------:R-:W-:Y:S02]  /*1670*/  LDS.128 R132, [R132] ;  /* 0x0000000084847984 */ /* 0x000fe40000000c00 */
[----:B------:R-:W-:-:S02]  /*1680*/  ISETP.NE.AND P0, PT, R153, 0x10, PT ;  /* 0x000000109900780c */ /* 0x000fc40003f05270 */
[----:B------:R-:W0:Y:S04]  /*1690*/  LDS.128 R144, [R148] ;  /* 0x0000000094907984 */ /* 0x000e280000000c00 */
[----:B------:R-:W1:Y:S04]  /*16a0*/  LDS.128 R136, [R148+0x10] ;  /* 0x0000100094887984 */ /* 0x000e680000000c00 */
[----:B------:R-:W2:Y:S01]  /*16b0*/  LDS.128 R140, [R148+0x20] ;  /* 0x00002000948c7984 */ /* 0x000ea20000000c00 */
[C---:B0-----:R-:W-:Y:S01]  /*16c0*/  FFMA R40, R144.reuse, R132, R40 ;  /* 0x0000008490287223 */ /* 0x041fe20000000028 */
[C---:B------:R-:W-:Y:S01]  /*16d0*/  FFMA R41, R144.reuse, R133, R41 ;  /* 0x0000008590297223 */ /* 0x040fe20000000029 */
[CC--:B------:R-:W-:Y:S01]  /*16e0*/  FFMA R42, R144.reuse, R134.reuse, R42 ;  /* 0x00000086902a7223 */ /* 0x0c0fe2000000002a */
[----:B------:R-:W-:Y:S01]  /*16f0*/  FFMA R43, R144, R135, R43 ;  /* 0x00000087902b7223 */ /* 0x000fe2000000002b */
[C---:B------:R-:W-:Y:S01]  /*1700*/  FFMA R44, R132.reuse, R145, R44 ;  /* 0x00000091842c7223 */ /* 0x040fe2000000002c */
[C---:B------:R-:W-:Y:S01]  /*1710*/  FFMA R45, R145.reuse, R133, R45 ;  /* 0x00000085912d7223 */ /* 0x040fe2000000002d */
[C---:B------:R-:W-:Y:S01]  /*1720*/  FFMA R46, R145.reuse, R134, R46 ;  /* 0x00000086912e7223 */ /* 0x040fe2000000002e */
[----:B------:R-:W-:Y:S01]  /*1730*/  FFMA R47, R145, R135, R47 ;  /* 0x00000087912f7223 */ /* 0x000fe2000000002f */
[----:B------:R-:W-:Y:S01]  /*1740*/  FFMA R48, R132, R146, R48 ;  /* 0x0000009284307223 */ /* 0x000fe20000000030 */
[C---:B------:R-:W-:Y:S01]  /*1750*/  FFMA R49, R146.reuse, R133, R49 ;  /* 0x0000008592317223 */ /* 0x040fe20000000031 */
[CC--:B------:R-:W-:Y:S01]  /*1760*/  FFMA R50, R146.reuse, R134.reuse, R50 ;  /* 0x0000008692327223 */ /* 0x0c0fe20000000032 */
[----:B------:R-:W-:Y:S01]  /*1770*/  FFMA R51, R146, R135, R51 ;  /* 0x0000008792337223 */ /* 0x000fe20000000033 */
[----:B------:R-:W-:Y:S01]  /*1780*/  FFMA R52, R132, R147, R52 ;  /* 0x0000009384347223 */ /* 0x000fe20000000034 */
[C---:B------:R-:W-:Y:S01]  /*1790*/  FFMA R53, R147.reuse, R133, R53 ;  /* 0x0000008593357223 */ /* 0x040fe20000000035 */
[C---:B------:R-:W-:Y:S01]  /*17a0*/  FFMA R54, R147.reuse, R134, R54 ;  /* 0x0000008693367223 */ /* 0x040fe20000000036 */
[----:B------:R-:W-:Y:S01]  /*17b0*/  FFMA R55, R147, R135, R55 ;  /* 0x0000008793377223 */ /* 0x000fe20000000037 */
[C---:B-1----:R-:W-:Y:S01]  /*17c0*/  FFMA R56, R136.reuse, R132, R56 ;  /* 0x0000008488387223 */ /* 0x042fe20000000038 */
[----:B------:R-:W0:Y:S01]  /*17d0*/  LDS.128 R144, [R148+0x30] ;  /* 0x0000300094907984 */ /* 0x000e220000000c00 */
        /* <DEDUP_REMOVED lines=15> */
[C---:B--2---:R-:W-:Y:S01]  /*18d0*/  FFMA R72, R140.reuse, R132, R72 ;  /* 0x000000848c487223 */ /* 0x044fe20000000048 */
        /* <DEDUP_REMOVED lines=32> */
[----:B------:R-:W-:-:S02]  /*1ae0*/  FFMA R103, R147, R135, R103 ;  /* 0x0000008793677223 */ /* 0x000fc40000000067 */
[----:B------:R-:W0:Y:S04]  /*1af0*/  LDS.128 R144, [R148+0x60] ;  /* 0x0000600094907984 */ /* 0x000e280000000c00 */
[----:B------:R-:W3:Y:S01]  /*1b00*/  LDS.128 R148, [R148+0x70] ;  /* 0x0000700094947984 */ /* 0x000ee20000000c00 */
[C---:B-1----:R-:W-:Y:S01]  /*1b10*/  FFMA R104, R136.reuse, R132, R104 ;  /* 0x0000008488687223 */ /* 0x042fe20000000068 */
        /* <DEDUP_REMOVED lines=47> */
[C---:B---3--:R-:W-:Y:S01]  /*1e10*/  FFMA R16, R148.reuse, R132, R16 ;  /* 0x0000008494107223 */ /* 0x048fe20000000010 */
        /* <DEDUP_REMOVED lines=15> */
[----:B------:R-:W-:Y:S06]  /*1f10*/  @P0 BRA `(.L_x_7) ;  /* 0xfffffff400c00947 */ /* 0x000fec000383ffff */
[----:B------:R-:W0:Y:S01]  /*1f20*/  LDC R3, c[0x0][0x398] ;  /* 0x0000e600ff037b82 */ /* 0x000e220000000800 */
[----:B------:R-:W-:-:S07]  /*1f30*/  UIADD3 UR4, UPT, UPT, UR4, 0x10, URZ ;  /* 0x0000001004047890 */ /* 0x000fce000fffe0ff */
[----:B------:R-:W-:Y:S01]  /*1f40*/  BAR.SYNC.DEFER_BLOCKING 0x0 ;  /* 0x0000000000007b1d */ /* 0x000fe20000010000 */
[----:B0-----:R-:W-:-:S13]  /*1f50*/  ISETP.LE.AND P0, PT, R3, UR4, PT ;  /* 0x0000000403007c0c */ /* 0x001fda000bf03270 */
[----:B------:R-:W-:Y:S05]  /*1f60*/  @!P0 BRA `(.L_x_8) ;  /* 0xffffffe400d08947 */ /* 0x000fea000383ffff */
.L_x_0:
[----:B------:R-:W0:Y:S01]  /*1f70*/  S2R R2, SR_TID.X ;  /* 0x0000000000027919 */ /* 0x000e220000002100 */
[----:B------:R-:W1:Y:S01]  /*1f80*/  LDC.64 R164, c[0x0][0x390] ;  /* 0x0000e400ffa47b82 */ /* 0x000e620000000a00 */
[----:B------:R-:W2:Y:S01]  /*1f90*/  S2R R134, SR_CTAID.X ;  /* 0x0000000000867919 */ /* 0x000ea20000002500 */
[----:B------:R-:W3:Y:S01]  /*1fa0*/  S2R R0, SR_CTAID.Y ;  /* 0x0000000000007919 */ /* 0x000ee20000002600 */
[----:B0-----:R-:W-:Y:S02]  /*1fb0*/  SHF.R.U32.HI R132, RZ, 0x1, R2 ;  /* 0x00000001ff847819 */ /* 0x001fe40000011602 */
[C---:B------:R-:W-:Y:S02]  /*1fc0*/  SHF.L.U32 R133, R2.reuse, 0x1, RZ ;  /* 0x0000000102857819 */ /* 0x040fe400000006ff */
[----:B------:R-:W-:Y:S02]  /*1fd0*/  SHF.L.U32 R135, R2, 0x2, RZ ;  /* 0x0000000202877819 */ /* 0x000fe400000006ff */
[----:B------:R-:W-:-:S02]  /*1fe0*/  LOP3.LUT R132, R132, 0x1c0, RZ, 0xc0, !PT ;  /* 0x000001c084847812 */ /* 0x000fc400078ec0ff */
[----:B------:R-:W-:Y:S02]  /*1ff0*/  LOP3.LUT R2, R133, 0xc0, RZ, 0xc0, !PT ;  /* 0x000000c085027812 */ /* 0x000fe400078ec0ff */
[----:B------:R-:W-:Y:S02]  /*2000*/  LOP3.LUT R133, R132, 0x20, R133, 0xf8, !PT ;  /* 0x0000002084857812 */ /* 0x000fe400078ef885 */
[----:B------:R-:W-:-:S03]  /*2010*/  LOP3.LUT R135, R2, 0x3c, R135, 0xf8, !PT ;  /* 0x0000003c02877812 */ /* 0x000fc600078ef887 */
[----:B---3--:R-:W-:Y:S01]  /*2020*/  IMAD R0, R0, 0x80, R133 ;  /* 0x0000008000007824 */ /* 0x008fe200078e0285 */
[----:B--2---:R-:W-:-:S05]  /*2030*/  LEA R2, R134, R135, 0x8 ;  /* 0x0000008786027211 */ /* 0x004fca00078e40ff */
[----:B------:R-:W-:Y:S02]  /*2040*/  IMAD R133, R0, R3, R2 ;  /* 0x0000000300857224 */ /* 0x000fe400078e0202 */
[----:B------:R-:W0:Y:S02]  /*2050*/  LDC R0, c[0x0][0x398] ;  /* 0x0000e600ff007b82 */ /* 0x000e240000000800 */
[----:B-1----:R-:W-:-:S05]  /*2060*/  IMAD.WIDE R164, R133, 0x4, R164 ;  /* 0x0000000485a47825 */ /* 0x002fca00078e02a4 */
[----:B------:R-:W-:Y:S01]  /*2070*/  STG.E.128 desc[UR10][R164.64], R40 ;  /* 0x00000028a4007986 */ /* 0x000fe2000c101d0a */
[----:B------:R-:W-:-:S05]  /*2080*/  IMAD.WIDE R152, R3, 0x4, R164 ;  /* 0x0000000403987825 */ /* 0x000fca00078e02a4 */
[----:B------:R-:W-:Y:S01]  /*2090*/  STG.E.128 desc[UR10][R152.64], R44 ;  /* 0x0000002c98007986 */ /* 0x000fe2000c101d0a */
[----:B------:R-:W-:-:S05]  /*20a0*/  IMAD.WIDE R160, R3, 0x4, R152 ;  /* 0x0000000403a07825 */ /* 0x000fca00078e0298 */
[----:B------:R-:W-:Y:S01]  /*20b0*/  STG.E.128 desc[UR10][R160.64], R48 ;  /* 0x00000030a0007986 */ /* 0x000fe2000c101d0a */
[----:B------:R-:W-:-:S05]  /*20c0*/  IMAD.WIDE R158, R3, 0x4, R160 ;  /* 0x00000004039e7825 */ /* 0x000fca00078e02a0 */
[----:B------:R-:W-:Y:S01]  /*20d0*/  STG.E.128 desc[UR10][R158.64], R52 ;  /* 0x000000349e007986 */ /* 0x000fe2000c101d0a */
[----:B------:R-:W-:-:S05]  /*20e0*/  IMAD.WIDE R144, R3, 0x4, R158 ;  /* 0x0000000403907825 */ /* 0x000fca00078e029e */
[----:B------:R1:W-:Y:S01]  /*20f0*/  STG.E.128 desc[UR10][R144.64], R56 ;  /* 0x0000003890007986 */ /* 0x0003e2000c101d0a */
[----:B------:R-:W-:-:S05]  /*2100*/  IMAD.WIDE R136, R3, 0x4, R144 ;  /* 0x0000000403887825 */ /* 0x000fca00078e0290 */
[----:B------:R-:W-:Y:S01]  /*2110*/  STG.E.128 desc[UR10][R136.64], R60 ;  /* 0x0000003c88007986 */ /* 0x000fe2000c101d0a */
[----:B------:R-:W-:-:S05]  /*2120*/  IMAD.WIDE R134, R3, 0x4, R136 ;  /* 0x0000000403867825 */ /* 0x000fca00078e0288 */
[----:B------:R-:W-:Y:S01]  /*2130*/  STG.E.128 desc[UR10][R134.64], R64 ;  /* 0x0000004086007986 */ /* 0x000fe2000c101d0a */
[C---:B------:R-:W-:Y:S01]  /*2140*/  IMAD.WIDE R132, R3.reuse, 0x4, R134 ;  /* 0x0000000403847825 */ /* 0x040fe200078e0286 */
[----:B-1----:R-:W1:Y:S03]  /*2150*/  LDC R57, c[0x0][0x398] ;  /* 0x0000e600ff397b82 */ /* 0x002e660000000800 */
[C---:B------:R-:W-:Y:S01]  /*2160*/  IMAD.WIDE R142, R3.reuse, 0x4, R132 ;  /* 0x00000004038e7825 */ /* 0x040fe200078e0284 */
[----:B------:R-:W-:Y:S04]  /*2170*/  STG.E.128 desc[UR10][R132.64], R68 ;  /* 0x0000004484007986 */ /* 0x000fe8000c101d0a */
        /* <DEDUP_REMOVED lines=43> */
[----:B0-----:R-:W-:-:S05]  /*2430*/  IMAD.WIDE R54, R0, 0x4, R2 ;  /* 0x0000000400367825 */ /* 0x001fca00078e0202 */
[----:B------:R-:W-:Y:S01]  /*2440*/  STG.E.128 desc[UR10][R54.64], R8 ;  /* 0x0000000836007986 */ /* 0x000fe2000c101d0a */
[----:B-1----:R-:W-:-:S05]  /*2450*/  IMAD.WIDE R56, R57, 0x4, R54 ;  /* 0x0000000439387825 */ /* 0x002fca00078e0236 */
[----:B------:R-:W-:Y:S01]  /*2460*/  STG.E.128 desc[UR10][R56.64], R4 ;  /* 0x0000000438007986 */ /* 0x000fe2000c101d0a */
[----:B------:R-:W-:Y:S05]  /*2470*/  EXIT ;  /* 0x000000000000794d */ /* 0x000fea0003800000 */
        .weak           $__internal_0_$__cuda_sm20_div_u16
        .type           $__internal_0_$__cuda_sm20_div_u16,@function
        .size           $__internal_0_$__cuda_sm20_div_u16,(.L_x_10 - $__internal_0_$__cuda_sm20_div_u16)
$__internal_0_$__cuda_sm20_div_u16:
[----:B------:R-:W0:Y:S01]  /*2480*/  I2F.U16 R2, R0 ;  /* 0x0000000000027306 */ /* 0x000e220000101000 */
[----:B------:R-:W-:Y:S02]  /*2490*/  MOV R3, 0x4b800000 ;  /* 0x4b80000000037802 */ /* 0x000fe40000000f00 */
[C---:B0-----:R-:W-:Y:S02]  /*24a0*/  FSETP.GEU.AND P1, PT, |R2|.reuse, 1.175494350822287508e-38, PT ;  /* 0x008000000200780b */ /* 0x041fe40003f2e200 */
[----:B------:R-:W-:Y:S02]  /*24b0*/  FSETP.GT.AND P0, PT, |R2|, 8.50705917302346158658e+37, PT ;  /* 0x7e8000000200780b */ /* 0x000fe40003f04200 */
[----:B------:R-:W-:-:S04]  /*24c0*/  FSEL R3, R3, 1, !P1 ;  /* 0x3f80000003037808 */ /* 0x000fc80004800000 */
[----:B------:R-:W-:Y:S02]  /*24d0*/  FSEL R3, R3, 0.25, !P0 ;  /* 0x3e80000003037808 */ /* 0x000fe40004000000 */
[----:B------:R-:W-:-:S03]  /*24e0*/  ISETP.NE.U32.AND P0, PT, R0, RZ, PT ;  /* 0x000000ff0000720c */ /* 0x000fc60003f05070 */
[----:B------:R-:W-:-:S04]  /*24f0*/  FMUL R131, R2, R3 ;  /* 0x0000000302837220 */ /* 0x000fc80000400000 */
[----:B------:R-:W0:Y:S02]  /*2500*/  MUFU.RCP R2, R131 ;  /* 0x0000008300027308 */ /* 0x000e240000001000 */
[----:B0-----:R-:W-:Y:S01]  /*2510*/  FMUL R3, R3, R2 ;  /* 0x0000000203037220 */ /* 0x001fe20000400000 */
[----:B------:R-:W-:-:S04]  /*2520*/  I2FP.F32.U32.RZ R2, 0xf ;  /* 0x0000000f00027845 */ /* 0x000fc8000020d000 */
[----:B------:R-:W-:-:S05]  /*2530*/  IADD3 R3, PT, PT, R3, 0x2, RZ ;  /* 0x0000000203037810 */ /* 0x000fca0007ffe0ff */
[----:B------:R-:W-:Y:S01]  /*2540*/  FMUL.RZ R132, R2, R3 ;  /* 0x0000000302847220 */ /* 0x000fe2000040c000 */
[----:B------:R-:W-:Y:S01]  /*2550*/  HFMA2 R3, -RZ, RZ, 0, 0 ;  /* 0x00000000ff037431 */ /* 0x000fe200000001ff */
[----:B------:R-:W-:-:S04]  /*2560*/  MOV R2, R133 ;  /* 0x0000008500027202 */ /* 0x000fc80000000f00 */
[----:B------:R-:W0:Y:S02]  /*2570*/  F2I.U32.TRUNC.NTZ R132, R132 ;  /* 0x0000008400847305 */ /* 0x000e24000020f000 */
[----:B0-----:R-:W-:Y:S02]  /*2580*/  LOP3.LUT R0, R132, 0xffff, RZ, 0xc0, !PT ;  /* 0x0000ffff84007812 */ /* 0x001fe400078ec0ff */
[----:B------:R-:W-:Y:S01]  /*2590*/  @!P0 MOV R0, 0xffffffff ;  /* 0xffffffff00008802 */ /* 0x000fe20000000f00 */
[----:B------:R-:W-:Y:S06]  /*25a0*/  RET.REL.NODEC R2 `(_Z6kernelPfS_S_i) ;  /* 0xffffffd802947950 */ /* 0x000fec0003c3ffff */
.L_x_9:
[----:B------:R-:W-:-:S00]  /*25b0*/  BRA `(.L_x_9) ;  /* 0xfffffffc00fc7947 */ /* 0x000fc0000383ffff */
[----:B------:R-:W-:-:S00]  /*25c0*/  NOP ;  /* 0x0000000000007918 */ /* 0x000fc00000000000 */
        /* <DEDUP_REMOVED lines=11> */
.L_x_10:


//--------------------- .nv.shared._Z6kernelPfS_S_i --------------------------
	.section	.nv.shared._Z6kernelPfS_S_i,"aw",@nobits
	.sectionflags	@""
	.align	4
.nv.shared._Z6kernelPfS_S_i:
	.zero		25600


//--------------------- .nv.shared.reserved.0     --------------------------
	.section	.nv.shared.reserved.0,"aw",@nobits
	.weak		__nv_reservedSMEM_offset_0_alias
	.size		__nv_reservedSMEM_offset_0_alias, 0, 64
	.other		__nv_reservedSMEM_offset_0_alias,@"STO_CUDA_RESERVED_SHARED STV_DEFAULT"
__nv_reservedSMEM_offset_0_alias:
	.zero		0
	.zero		64


//--------------------- .nv.constant0._Z6kernelPfS_S_i --------------------------
	.section	.nv.constant0._Z6kernelPfS_S_i,"a",@progbits
	.sectionflags	@""
	.align	4
.nv.constant0._Z6kernelPfS_S_i:
	.zero		924


//--------------------- SYMBOLS --------------------------

	.type		.nv.reservedSmem.offset0,@object
	.size		.nv.reservedSmem.offset0,0x4
	.type		.nv.reservedSmem.cap,@object
	.size		.nv.reservedSmem.cap,0x4
